//
// Generated by NVIDIA NVVM Compiler
//
// Compiler Build ID: CL-36424714
// Cuda compilation tools, release 13.0, V13.0.88
// Based on NVVM 20.0.0
//

.version 9.0
.target sm_100
.address_size 64

	// .globl	_Z19glow_extract_kernelPKfPfiif

.visible .entry _Z19glow_extract_kernelPKfPfiif(
	.param .u64 .ptr .align 1 _Z19glow_extract_kernelPKfPfiif_param_0,
	.param .u64 .ptr .align 1 _Z19glow_extract_kernelPKfPfiif_param_1,
	.param .u32 _Z19glow_extract_kernelPKfPfiif_param_2,
	.param .u32 _Z19glow_extract_kernelPKfPfiif_param_3,
	.param .f32 _Z19glow_extract_kernelPKfPfiif_param_4
)
{
	.reg .pred 	%p<15>;
	.reg .b32 	%r<27>;
	.reg .b32 	%f<80>;
	.reg .b64 	%rd<11>;

	ld.param.u64 	%rd2, [_Z19glow_extract_kernelPKfPfiif_param_0];
	ld.param.u64 	%rd3, [_Z19glow_extract_kernelPKfPfiif_param_1];
	ld.param.u32 	%r4, [_Z19glow_extract_kernelPKfPfiif_param_2];
	ld.param.u32 	%r5, [_Z19glow_extract_kernelPKfPfiif_param_3];
	ld.param.f32 	%f12, [_Z19glow_extract_kernelPKfPfiif_param_4];
	cvta.to.global.u64 	%rd1, %rd3;
	mov.u32 	%r7, %ctaid.x;
	mov.u32 	%r8, %ntid.x;
	mov.u32 	%r9, %tid.x;
	mad.lo.s32 	%r1, %r7, %r8, %r9;
	mov.u32 	%r10, %ctaid.y;
	mov.u32 	%r11, %ntid.y;
	mov.u32 	%r12, %tid.y;
	mad.lo.s32 	%r13, %r10, %r11, %r12;
	setp.ge.s32 	%p1, %r1, %r4;
	setp.ge.s32 	%p2, %r13, %r5;
	or.pred  	%p3, %p1, %p2;
	@%p3 bra 	$L__BB0_11;
	cvta.to.global.u64 	%rd4, %rd2;
	mad.lo.s32 	%r14, %r4, %r13, %r1;
	shl.b32 	%r3, %r14, 2;
	mul.wide.s32 	%rd5, %r3, 4;
	add.s64 	%rd6, %rd4, %rd5;
	ld.global.f32 	%f1, [%rd6];
	ld.global.f32 	%f2, [%rd6+4];
	ld.global.f32 	%f3, [%rd6+8];
	ld.global.f32 	%f4, [%rd6+12];
	mul.f32 	%f13, %f2, 0f3F371759;
	fma.rn.f32 	%f14, %f1, 0f3E59B3D0, %f13;
	fma.rn.f32 	%f5, %f3, 0f3D93DD98, %f14;
	setp.leu.f32 	%p4, %f5, %f12;
	@%p4 bra 	$L__BB0_10;
	sub.f32 	%f16, %f5, %f12;
	mov.f32 	%f79, 0f3F800000;
	sub.f32 	%f17, %f79, %f12;
	add.f32 	%f18, %f17, 0f3A83126F;
	div.rn.f32 	%f6, %f16, %f18;
	abs.f32 	%f7, %f6;
	setp.eq.f32 	%p5, %f6, 0f3F800000;
	@%p5 bra 	$L__BB0_9;
	setp.num.f32 	%p6, %f7, %f7;
	@%p6 bra 	$L__BB0_5;
	mov.f32 	%f75, 0f3F4CCCCD;
	add.rn.f32 	%f79, %f6, %f75;
	bra.uni 	$L__BB0_9;
$L__BB0_5:
	setp.neu.f32 	%p7, %f6, 0f00000000;
	setp.neu.f32 	%p8, %f7, 0f7F800000;
	and.pred  	%p9, %p7, %p8;
	@%p9 bra 	$L__BB0_7;
	add.f32 	%f74, %f6, %f6;
	mov.b32 	%r25, %f74;
	and.b32  	%r26, %r25, 2147483647;
	mov.b32 	%f79, %r26;
	bra.uni 	$L__BB0_9;
$L__BB0_7:
	setp.lt.f32 	%p10, %f7, 0f00800000;
	mul.f32 	%f19, %f7, 0f4B800000;
	selp.f32 	%f20, %f19, %f7, %p10;
	mov.b32 	%r16, %f20;
	add.s32 	%r17, %r16, -1060439283;
	and.b32  	%r18, %r17, -8388608;
	sub.s32 	%r19, %r16, %r18;
	mov.b32 	%f21, %r19;
	cvt.rn.f32.s32 	%f22, %r18;
	selp.f32 	%f23, 0fC1C00000, 0f00000000, %p10;
	fma.rn.f32 	%f24, %f22, 0f34000000, %f23;
	add.f32 	%f25, %f21, 0fBF800000;
	add.f32 	%f26, %f21, 0f3F800000;
	rcp.approx.ftz.f32 	%f27, %f26;
	add.f32 	%f28, %f25, %f25;
	mul.f32 	%f29, %f28, %f27;
	mul.f32 	%f30, %f29, %f29;
	neg.f32 	%f31, %f29;
	sub.f32 	%f32, %f25, %f29;
	add.f32 	%f33, %f32, %f32;
	fma.rn.f32 	%f34, %f31, %f25, %f33;
	mul.rn.f32 	%f35, %f27, %f34;
	fma.rn.f32 	%f36, %f30, 0f3A2C32E4, 0f3B52E7DB;
	fma.rn.f32 	%f37, %f36, %f30, 0f3C93BB73;
	fma.rn.f32 	%f38, %f37, %f30, 0f3DF6384F;
	mul.rn.f32 	%f39, %f38, %f30;
	fma.rn.f32 	%f40, %f29, 0f3FB8AA3B, %f24;
	mul.f32 	%f41, %f39, 0f40400000;
	sub.f32 	%f42, %f24, %f40;
	fma.rn.f32 	%f43, %f29, 0f3FB8AA3B, %f42;
	fma.rn.f32 	%f44, %f35, 0f3FB8AA3B, %f43;
	fma.rn.f32 	%f45, %f29, 0f32A55E34, %f44;
	fma.rn.f32 	%f46, %f41, %f35, %f45;
	fma.rn.f32 	%f47, %f39, %f29, %f46;
	add.rn.f32 	%f48, %f40, %f47;
	mov.f32 	%f49, 0f3F4CCCCD;
	mul.rn.f32 	%f50, %f48, %f49;
	cvt.rni.f32.f32 	%f51, %f50;
	sub.f32 	%f52, %f50, %f51;
	neg.f32 	%f53, %f50;
	fma.rn.f32 	%f54, %f48, 0f3F4CCCCD, %f53;
	neg.f32 	%f55, %f40;
	add.rn.f32 	%f56, %f48, %f55;
	neg.f32 	%f57, %f56;
	add.rn.f32 	%f58, %f47, %f57;
	fma.rn.f32 	%f59, %f58, 0f3F4CCCCD, %f54;
	add.f32 	%f60, %f52, %f59;
	setp.gt.f32 	%p11, %f51, 0f00000000;
	selp.b32 	%r20, 0, -2097152000, %p11;
	setp.geu.f32 	%p12, %f6, 0f00000000;
	setp.lt.f32 	%p13, %f50, 0f00000000;
	selp.f32 	%f61, 0f00000000, 0f7F800000, %p13;
	abs.f32 	%f62, %f50;
	setp.gt.f32 	%p14, %f62, 0f43180000;
	cvt.rzi.s32.f32 	%r21, %f51;
	shl.b32 	%r22, %r21, 23;
	sub.s32 	%r23, %r22, %r20;
	mov.b32 	%f63, %r23;
	add.s32 	%r24, %r20, 2130706432;
	mov.b32 	%f64, %r24;
	fma.rn.f32 	%f65, %f60, 0f391FCB8E, 0f3AAF85ED;
	fma.rn.f32 	%f66, %f65, %f60, 0f3C1D9856;
	fma.rn.f32 	%f67, %f66, %f60, 0f3D6357BB;
	fma.rn.f32 	%f68, %f67, %f60, 0f3E75FDEC;
	fma.rn.f32 	%f69, %f68, %f60, 0f3F317218;
	fma.rn.f32 	%f70, %f69, %f60, 0f3F800000;
	mul.f32 	%f71, %f70, %f64;
	mul.f32 	%f72, %f71, %f63;
	selp.f32 	%f79, %f61, %f72, %p14;
	@%p12 bra 	$L__BB0_9;
	mov.f32 	%f79, 0f7FFFFFFF;
$L__BB0_9:
	mul.f32 	%f76, %f1, %f79;
	add.s64 	%rd10, %rd1, %rd5;
	st.global.f32 	[%rd10], %f76;
	mul.f32 	%f77, %f2, %f79;
	st.global.f32 	[%rd10+4], %f77;
	mul.f32 	%f78, %f3, %f79;
	st.global.f32 	[%rd10+8], %f78;
	st.global.f32 	[%rd10+12], %f4;
	bra.uni 	$L__BB0_11;
$L__BB0_10:
	add.s64 	%rd8, %rd1, %rd5;
	mov.b32 	%r15, 0;
	st.global.u32 	[%rd8], %r15;
	st.global.u32 	[%rd8+4], %r15;
	st.global.u32 	[%rd8+8], %r15;
	st.global.f32 	[%rd8+12], %f4;
$L__BB0_11:
	ret;

}
	// .globl	_Z16glow_blur_kernelPKfPfiifb
.visible .entry _Z16glow_blur_kernelPKfPfiifb(
	.param .u64 .ptr .align 1 _Z16glow_blur_kernelPKfPfiifb_param_0,
	.param .u64 .ptr .align 1 _Z16glow_blur_kernelPKfPfiifb_param_1,
	.param .u32 _Z16glow_blur_kernelPKfPfiifb_param_2,
	.param .u32 _Z16glow_blur_kernelPKfPfiifb_param_3,
	.param .f32 _Z16glow_blur_kernelPKfPfiifb_param_4,
	.param .u8 _Z16glow_blur_kernelPKfPfiifb_param_5
)
{
	.reg .pred 	%p<37>;
	.reg .b16 	%rs<2>;
	.reg .b32 	%r<54>;
	.reg .b32 	%f<140>;
	.reg .b64 	%rd<13>;

	ld.param.u64 	%rd3, [_Z16glow_blur_kernelPKfPfiifb_param_0];
	ld.param.u64 	%rd2, [_Z16glow_blur_kernelPKfPfiifb_param_1];
	ld.param.u32 	%r18, [_Z16glow_blur_kernelPKfPfiifb_param_2];
	ld.param.u32 	%r20, [_Z16glow_blur_kernelPKfPfiifb_param_3];
	ld.param.f32 	%f42, [_Z16glow_blur_kernelPKfPfiifb_param_4];
	ld.param.s8 	%rs1, [_Z16glow_blur_kernelPKfPfiifb_param_5];
	cvta.to.global.u64 	%rd1, %rd3;
	mov.u32 	%r21, %ctaid.x;
	mov.u32 	%r22, %ntid.x;
	mov.u32 	%r23, %tid.x;
	mad.lo.s32 	%r1, %r21, %r22, %r23;
	mov.u32 	%r24, %ctaid.y;
	mov.u32 	%r25, %ntid.y;
	mov.u32 	%r26, %tid.y;
	mad.lo.s32 	%r27, %r24, %r25, %r26;
	setp.ge.s32 	%p1, %r1, %r18;
	setp.ge.s32 	%p2, %r27, %r20;
	or.pred  	%p3, %p1, %p2;
	@%p3 bra 	$L__BB1_12;
	add.f32 	%f44, %f42, %f42;
	cvt.rzi.s32.f32 	%r28, %f44;
	min.s32 	%r3, %r28, 15;
	sub.s32 	%r29, -2, %r3;
	setp.gt.s32 	%p4, %r29, %r3;
	mov.f32 	%f125, 0f00000000;
	mov.f32 	%f126, %f125;
	mov.f32 	%f127, %f125;
	mov.f32 	%f128, %f125;
	mov.f32 	%f129, %f125;
	@%p4 bra 	$L__BB1_11;
	mul.f32 	%f46, %f42, 0f3F000000;
	not.b32 	%r4, %r3;
	setp.eq.s16 	%p5, %rs1, 0;
	add.f32 	%f47, %f46, %f46;
	mul.f32 	%f1, %f46, %f47;
	selp.b32 	%r30, 0, %r4, %p5;
	add.s32 	%r5, %r30, %r1;
	selp.b32 	%r31, %r4, 0, %p5;
	add.s32 	%r6, %r31, %r27;
	setp.gt.s32 	%p6, %r5, -1;
	setp.lt.s32 	%p7, %r5, %r18;
	and.pred  	%p8, %p6, %p7;
	setp.gt.s32 	%p9, %r6, -1;
	setp.lt.s32 	%p10, %r6, %r20;
	and.pred  	%p11, %p9, %p10;
	and.pred  	%p13, %p8, %p11;
	mov.f32 	%f125, 0f00000000;
	not.pred 	%p14, %p13;
	@%p14 bra 	$L__BB1_4;
	mad.lo.s32 	%r32, %r6, %r18, %r5;
	shl.b32 	%r33, %r32, 2;
	cvt.rn.f32.s32 	%f48, %r4;
	abs.f32 	%f49, %f48;
	neg.f32 	%f50, %f49;
	mul.f32 	%f51, %f49, %f50;
	div.rn.f32 	%f52, %f51, %f1;
	fma.rn.f32 	%f53, %f52, 0f3BBB989D, 0f3F000000;
	cvt.sat.f32.f32 	%f54, %f53;
	mov.f32 	%f55, 0f4B400001;
	mov.f32 	%f56, 0f437C0000;
	fma.rm.f32 	%f57, %f54, %f56, %f55;
	add.f32 	%f58, %f57, 0fCB40007F;
	neg.f32 	%f59, %f58;
	fma.rn.f32 	%f60, %f52, 0f3FB8AA3B, %f59;
	fma.rn.f32 	%f61, %f52, 0f32A57060, %f60;
	mov.b32 	%r34, %f57;
	shl.b32 	%r35, %r34, 23;
	mov.b32 	%f62, %r35;
	ex2.approx.ftz.f32 	%f63, %f61;
	mul.f32 	%f64, %f63, %f62;
	mul.wide.s32 	%rd4, %r33, 4;
	add.s64 	%rd5, %rd1, %rd4;
	ld.global.f32 	%f65, [%rd5];
	fma.rn.f32 	%f128, %f65, %f64, 0f00000000;
	ld.global.f32 	%f66, [%rd5+4];
	fma.rn.f32 	%f127, %f64, %f66, 0f00000000;
	ld.global.f32 	%f67, [%rd5+8];
	fma.rn.f32 	%f126, %f64, %f67, 0f00000000;
	ld.global.f32 	%f68, [%rd5+12];
	fma.rn.f32 	%f125, %f64, %f68, 0f00000000;
	add.f32 	%f129, %f64, 0f00000000;
$L__BB1_4:
	and.b32  	%r36, %r3, 2147483647;
	setp.eq.s32 	%p15, %r36, 2147483647;
	@%p15 bra 	$L__BB1_11;
	neg.s32 	%r53, %r3;
	shl.b32 	%r37, %r3, 1;
	neg.s32 	%r52, %r37;
$L__BB1_6:
	setp.eq.s16 	%p16, %rs1, 0;
	add.s32 	%r11, %r53, 1;
	selp.b32 	%r38, 0, %r53, %p16;
	add.s32 	%r12, %r38, %r1;
	selp.b32 	%r39, %r53, 0, %p16;
	add.s32 	%r13, %r39, %r27;
	setp.gt.s32 	%p17, %r12, -1;
	setp.lt.s32 	%p18, %r12, %r18;
	and.pred  	%p19, %p17, %p18;
	setp.gt.s32 	%p20, %r13, -1;
	setp.lt.s32 	%p21, %r13, %r20;
	and.pred  	%p22, %p20, %p21;
	and.pred  	%p24, %p19, %p22;
	not.pred 	%p25, %p24;
	@%p25 bra 	$L__BB1_8;
	mad.lo.s32 	%r40, %r13, %r18, %r12;
	shl.b32 	%r41, %r40, 2;
	cvt.rn.f32.s32 	%f69, %r53;
	abs.f32 	%f70, %f69;
	neg.f32 	%f71, %f70;
	mul.f32 	%f72, %f70, %f71;
	div.rn.f32 	%f73, %f72, %f1;
	fma.rn.f32 	%f74, %f73, 0f3BBB989D, 0f3F000000;
	cvt.sat.f32.f32 	%f75, %f74;
	mov.f32 	%f76, 0f4B400001;
	mov.f32 	%f77, 0f437C0000;
	fma.rm.f32 	%f78, %f75, %f77, %f76;
	add.f32 	%f79, %f78, 0fCB40007F;
	neg.f32 	%f80, %f79;
	fma.rn.f32 	%f81, %f73, 0f3FB8AA3B, %f80;
	fma.rn.f32 	%f82, %f73, 0f32A57060, %f81;
	mov.b32 	%r42, %f78;
	shl.b32 	%r43, %r42, 23;
	mov.b32 	%f83, %r43;
	ex2.approx.ftz.f32 	%f84, %f82;
	mul.f32 	%f85, %f84, %f83;
	mul.wide.s32 	%rd6, %r41, 4;
	add.s64 	%rd7, %rd1, %rd6;
	ld.global.f32 	%f86, [%rd7];
	fma.rn.f32 	%f128, %f86, %f85, %f128;
	ld.global.f32 	%f87, [%rd7+4];
	fma.rn.f32 	%f127, %f85, %f87, %f127;
	ld.global.f32 	%f88, [%rd7+8];
	fma.rn.f32 	%f126, %f85, %f88, %f126;
	ld.global.f32 	%f89, [%rd7+12];
	fma.rn.f32 	%f125, %f85, %f89, %f125;
	add.f32 	%f129, %f129, %f85;
$L__BB1_8:
	setp.eq.s16 	%p26, %rs1, 0;
	selp.b32 	%r44, 0, %r11, %p26;
	add.s32 	%r14, %r44, %r1;
	selp.b32 	%r45, %r11, 0, %p26;
	add.s32 	%r15, %r45, %r27;
	setp.gt.s32 	%p27, %r14, -1;
	setp.lt.s32 	%p28, %r14, %r18;
	and.pred  	%p29, %p27, %p28;
	setp.gt.s32 	%p30, %r15, -1;
	setp.lt.s32 	%p31, %r15, %r20;
	and.pred  	%p32, %p30, %p31;
	and.pred  	%p34, %p29, %p32;
	not.pred 	%p35, %p34;
	@%p35 bra 	$L__BB1_10;
	mad.lo.s32 	%r46, %r15, %r18, %r14;
	shl.b32 	%r47, %r46, 2;
	cvt.rn.f32.s32 	%f90, %r11;
	abs.f32 	%f91, %f90;
	neg.f32 	%f92, %f91;
	mul.f32 	%f93, %f91, %f92;
	div.rn.f32 	%f94, %f93, %f1;
	fma.rn.f32 	%f95, %f94, 0f3BBB989D, 0f3F000000;
	cvt.sat.f32.f32 	%f96, %f95;
	mov.f32 	%f97, 0f4B400001;
	mov.f32 	%f98, 0f437C0000;
	fma.rm.f32 	%f99, %f96, %f98, %f97;
	add.f32 	%f100, %f99, 0fCB40007F;
	neg.f32 	%f101, %f100;
	fma.rn.f32 	%f102, %f94, 0f3FB8AA3B, %f101;
	fma.rn.f32 	%f103, %f94, 0f32A57060, %f102;
	mov.b32 	%r48, %f99;
	shl.b32 	%r49, %r48, 23;
	mov.b32 	%f104, %r49;
	ex2.approx.ftz.f32 	%f105, %f103;
	mul.f32 	%f106, %f105, %f104;
	mul.wide.s32 	%rd8, %r47, 4;
	add.s64 	%rd9, %rd1, %rd8;
	ld.global.f32 	%f107, [%rd9];
	fma.rn.f32 	%f128, %f107, %f106, %f128;
	ld.global.f32 	%f108, [%rd9+4];
	fma.rn.f32 	%f127, %f106, %f108, %f127;
	ld.global.f32 	%f109, [%rd9+8];
	fma.rn.f32 	%f126, %f106, %f109, %f126;
	ld.global.f32 	%f110, [%rd9+12];
	fma.rn.f32 	%f125, %f106, %f110, %f125;
	add.f32 	%f129, %f129, %f106;
$L__BB1_10:
	add.s32 	%r53, %r53, 2;
	add.s32 	%r52, %r52, 2;
	setp.ne.s32 	%p36, %r52, 2;
	@%p36 bra 	$L__BB1_6;
$L__BB1_11:
	mad.lo.s32 	%r50, %r18, %r27, %r1;
	shl.b32 	%r51, %r50, 2;
	div.rn.f32 	%f111, %f128, %f129;
	cvta.to.global.u64 	%rd10, %rd2;
	mul.wide.s32 	%rd11, %r51, 4;
	add.s64 	%rd12, %rd10, %rd11;
	st.global.f32 	[%rd12], %f111;
	div.rn.f32 	%f112, %f127, %f129;
	st.global.f32 	[%rd12+4], %f112;
	div.rn.f32 	%f113, %f126, %f129;
	st.global.f32 	[%rd12+8], %f113;
	div.rn.f32 	%f114, %f125, %f129;
	st.global.f32 	[%rd12+12], %f114;
$L__BB1_12:
	ret;

}
	// .globl	_Z17glow_blend_kernelPKfS0_Pfiiffifff
.visible .entry _Z17glow_blend_kernelPKfS0_Pfiiffifff(
	.param .u64 .ptr .align 1 _Z17glow_blend_kernelPKfS0_Pfiiffifff_param_0,
	.param .u64 .ptr .align 1 _Z17glow_blend_kernelPKfS0_Pfiiffifff_param_1,
	.param .u64 .ptr .align 1 _Z17glow_blend_kernelPKfS0_Pfiiffifff_param_2,
	.param .u32 _Z17glow_blend_kernelPKfS0_Pfiiffifff_param_3,
	.param .u32 _Z17glow_blend_kernelPKfS0_Pfiiffifff_param_4,
	.param .f32 _Z17glow_blend_kernelPKfS0_Pfiiffifff_param_5,
	.param .f32 _Z17glow_blend_kernelPKfS0_Pfiiffifff_param_6,
	.param .u32 _Z17glow_blend_kernelPKfS0_Pfiiffifff_param_7,
	.param .f32 _Z17glow_blend_kernelPKfS0_Pfiiffifff_param_8,
	.param .f32 _Z17glow_blend_kernelPKfS0_Pfiiffifff_param_9,
	.param .f32 _Z17glow_blend_kernelPKfS0_Pfiiffifff_param_10
)
{
	.reg .pred 	%p<7>;
	.reg .b32 	%r<16>;
	.reg .b32 	%f<59>;
	.reg .b64 	%rd<12>;

	ld.param.u64 	%rd1, [_Z17glow_blend_kernelPKfS0_Pfiiffifff_param_0];
	ld.param.u64 	%rd2, [_Z17glow_blend_kernelPKfS0_Pfiiffifff_param_1];
	ld.param.u64 	%rd3, [_Z17glow_blend_kernelPKfS0_Pfiiffifff_param_2];
	ld.param.u32 	%r4, [_Z17glow_blend_kernelPKfS0_Pfiiffifff_param_3];
	ld.param.u32 	%r6, [_Z17glow_blend_kernelPKfS0_Pfiiffifff_param_4];
	ld.param.f32 	%f29, [_Z17glow_blend_kernelPKfS0_Pfiiffifff_param_5];
	ld.param.f32 	%f30, [_Z17glow_blend_kernelPKfS0_Pfiiffifff_param_6];
	ld.param.u32 	%r5, [_Z17glow_blend_kernelPKfS0_Pfiiffifff_param_7];
	ld.param.f32 	%f31, [_Z17glow_blend_kernelPKfS0_Pfiiffifff_param_8];
	ld.param.f32 	%f32, [_Z17glow_blend_kernelPKfS0_Pfiiffifff_param_9];
	ld.param.f32 	%f33, [_Z17glow_blend_kernelPKfS0_Pfiiffifff_param_10];
	mov.u32 	%r8, %ctaid.x;
	mov.u32 	%r9, %ntid.x;
	mov.u32 	%r10, %tid.x;
	mad.lo.s32 	%r1, %r8, %r9, %r10;
	mov.u32 	%r11, %ctaid.y;
	mov.u32 	%r12, %ntid.y;
	mov.u32 	%r13, %tid.y;
	mad.lo.s32 	%r14, %r11, %r12, %r13;
	setp.ge.s32 	%p1, %r1, %r4;
	setp.ge.s32 	%p2, %r14, %r6;
	or.pred  	%p3, %p1, %p2;
	@%p3 bra 	$L__BB2_9;
	cvta.to.global.u64 	%rd4, %rd1;
	cvta.to.global.u64 	%rd5, %rd2;
	mad.lo.s32 	%r15, %r4, %r14, %r1;
	shl.b32 	%r3, %r15, 2;
	mul.wide.s32 	%rd6, %r3, 4;
	add.s64 	%rd7, %rd4, %rd6;
	ld.global.f32 	%f1, [%rd7];
	ld.global.f32 	%f2, [%rd7+4];
	ld.global.f32 	%f3, [%rd7+8];
	ld.global.f32 	%f4, [%rd7+12];
	add.s64 	%rd8, %rd5, %rd6;
	ld.global.f32 	%f53, [%rd8];
	ld.global.f32 	%f54, [%rd8+4];
	ld.global.f32 	%f55, [%rd8+8];
	setp.leu.f32 	%p4, %f30, 0f00000000;
	@%p4 bra 	$L__BB2_3;
	mul.f32 	%f34, %f54, 0f3F371759;
	fma.rn.f32 	%f35, %f53, 0f3E59B3D0, %f34;
	fma.rn.f32 	%f36, %f55, 0f3D93DD98, %f35;
	mov.f32 	%f37, 0f3F800000;
	sub.f32 	%f38, %f37, %f30;
	mul.f32 	%f39, %f30, %f36;
	fma.rn.f32 	%f53, %f38, %f53, %f39;
	fma.rn.f32 	%f54, %f38, %f54, %f39;
	fma.rn.f32 	%f55, %f38, %f55, %f39;
$L__BB2_3:
	mul.f32 	%f14, %f31, %f53;
	mul.f32 	%f15, %f32, %f54;
	mul.f32 	%f16, %f33, %f55;
	setp.eq.s32 	%p5, %r5, 1;
	@%p5 bra 	$L__BB2_6;
	setp.ne.s32 	%p6, %r5, 0;
	@%p6 bra 	$L__BB2_7;
	mov.f32 	%f40, 0f3F800000;
	sub.f32 	%f41, %f40, %f1;
	mul.f32 	%f42, %f29, %f14;
	sub.f32 	%f43, %f40, %f42;
	mul.f32 	%f44, %f41, %f43;
	sub.f32 	%f56, %f40, %f44;
	sub.f32 	%f45, %f40, %f2;
	mul.f32 	%f46, %f29, %f15;
	sub.f32 	%f47, %f40, %f46;
	mul.f32 	%f48, %f45, %f47;
	sub.f32 	%f57, %f40, %f48;
	sub.f32 	%f49, %f40, %f3;
	mul.f32 	%f50, %f29, %f16;
	sub.f32 	%f51, %f40, %f50;
	mul.f32 	%f52, %f49, %f51;
	sub.f32 	%f58, %f40, %f52;
	bra.uni 	$L__BB2_8;
$L__BB2_6:
	fma.rn.f32 	%f56, %f29, %f14, %f1;
	fma.rn.f32 	%f57, %f29, %f15, %f2;
	fma.rn.f32 	%f58, %f29, %f16, %f3;
	bra.uni 	$L__BB2_8;
$L__BB2_7:
	fma.rn.f32 	%f56, %f29, %f14, %f1;
	fma.rn.f32 	%f57, %f29, %f15, %f2;
	fma.rn.f32 	%f58, %f29, %f16, %f3;
$L__BB2_8:
	cvta.to.global.u64 	%rd9, %rd3;
	add.s64 	%rd11, %rd9, %rd6;
	st.global.f32 	[%rd11], %f56;
	st.global.f32 	[%rd11+4], %f57;
	st.global.f32 	[%rd11+8], %f58;
	st.global.f32 	[%rd11+12], %f4;
$L__BB2_9:
	ret;

}


// ===== COMPILED SASS (sm_100) =====

	.target	sm_100

	.elftype	@"ET_EXEC"


//--------------------- .note.nv.tkinfo           --------------------------
	.section	.note.nv.tkinfo,"",@"SHT_NOTE"
	.sectionflags	@"SHF_NOTE_NV_TKINFO"
	.tkinfo
        /*0018*/ 	.word	0x00000002
        /*0030*/ 	.string	""
        /*0030*/ 	.string	"ptxas"
        /*0030*/ 	.string	"Cuda compilation tools, release 13.0, V13.0.88"
        /*0030*/ 	.string	"Build cuda_13.0.r13.0/compiler.36424714_0"
        /*0030*/ 	.string	"-arch sm_100 -m 64 "



//--------------------- .note.nv.cuinfo           --------------------------
	.section	.note.nv.cuinfo,"",@"SHT_NOTE"
	.sectionflags	@"SHF_NOTE_NV_CUINFO"
        /*0018*/ 	.short	0x0002
        /*001a*/ 	.short	0x0064
        /*001c*/ 	.short	0x0082
	.zero		2


//--------------------- .nv.info                  --------------------------
	.section	.nv.info,"",@"SHT_CUDA_INFO"
	.align	4


	//----- nvinfo : EIATTR_REGCOUNT
	.align		4
        /*0000*/ 	.byte	0x04, 0x2f
        /*0002*/ 	.short	(.L_1 - .L_0)
	.align		4
.L_0:
        /*0004*/ 	.word	index@(_Z19glow_extract_kernelPKfPfiif)
        /*0008*/ 	.word	0x00000014


	//----- nvinfo : EIATTR_FRAME_SIZE
	.align		4
.L_1:
        /*000c*/ 	.byte	0x04, 0x11
        /*000e*/ 	.short	(.L_3 - .L_2)
	.align		4
.L_2:
        /*0010*/ 	.word	index@($__internal_1_$__cuda_sm3x_div_rn_noftz_f32_slowpath)
        /*0014*/ 	.word	0x00000000


	//----- nvinfo : EIATTR_FRAME_SIZE
	.align		4
.L_3:
        /*0018*/ 	.byte	0x04, 0x11
        /*001a*/ 	.short	(.L_5 - .L_4)
	.align		4
.L_4:
        /*001c*/ 	.word	index@(_Z19glow_extract_kernelPKfPfiif)
        /*0020*/ 	.word	0x00000000


	//----- nvinfo : EIATTR_REGCOUNT
	.align		4
.L_5:
        /*0024*/ 	.byte	0x04, 0x2f
        /*0026*/ 	.short	(.L_7 - .L_6)
	.align		4
.L_6:
        /*0028*/ 	.word	index@(_Z16glow_blur_kernelPKfPfiifb)
        /*002c*/ 	.word	0x0000001d


	//----- nvinfo : EIATTR_FRAME_SIZE
	.align		4
.L_7:
        /*0030*/ 	.byte	0x04, 0x11
        /*0032*/ 	.short	(.L_9 - .L_8)
	.align		4
.L_8:
        /*0034*/ 	.word	index@($__internal_0_$__cuda_sm3x_div_rn_noftz_f32_slowpath)
        /*0038*/ 	.word	0x00000000


	//----- nvinfo : EIATTR_FRAME_SIZE
	.align		4
.L_9:
        /*003c*/ 	.byte	0x04, 0x11
        /*003e*/ 	.short	(.L_11 - .L_10)
	.align		4
.L_10:
        /*0040*/ 	.word	index@(_Z16glow_blur_kernelPKfPfiifb)
        /*0044*/ 	.word	0x00000000


	//----- nvinfo : EIATTR_REGCOUNT
	.align		4
.L_11:
        /*0048*/ 	.byte	0x04, 0x2f
        /*004a*/ 	.short	(.L_13 - .L_12)
	.align		4
.L_12:
        /*004c*/ 	.word	index@(_Z17glow_blend_kernelPKfS0_Pfiiffifff)
        /*0050*/ 	.word	0x00000011


	//----- nvinfo : EIATTR_FRAME_SIZE
	.align		4
.L_13:
        /*0054*/ 	.byte	0x04, 0x11
        /*0056*/ 	.short	(.L_15 - .L_14)
	.align		4
.L_14:
        /*0058*/ 	.word	index@(_Z17glow_blend_kernelPKfS0_Pfiiffifff)
        /*005c*/ 	.word	0x00000000


	//----- nvinfo : EIATTR_MIN_STACK_SIZE
	.align		4
.L_15:
        /*0060*/ 	.byte	0x04, 0x12
        /*0062*/ 	.short	(.L_17 - .L_16)
	.align		4
.L_16:
        /*0064*/ 	.word	index@(_Z17glow_blend_kernelPKfS0_Pfiiffifff)
        /*0068*/ 	.word	0x00000000


	//----- nvinfo : EIATTR_MIN_STACK_SIZE
	.align		4
.L_17:
        /*006c*/ 	.byte	0x04, 0x12
        /*006e*/ 	.short	(.L_19 - .L_18)
	.align		4
.L_18:
        /*0070*/ 	.word	index@(_Z16glow_blur_kernelPKfPfiifb)
        /*0074*/ 	.word	0x00000000


	//----- nvinfo : EIATTR_MIN_STACK_SIZE
	.align		4
.L_19:
        /*0078*/ 	.byte	0x04, 0x12
        /*007a*/ 	.short	(.L_21 - .L_20)
	.align		4
.L_20:
        /*007c*/ 	.word	index@(_Z19glow_extract_kernelPKfPfiif)
        /*0080*/ 	.word	0x00000000
.L_21:


//--------------------- .nv.compat                --------------------------
	.section	.nv.compat,"",@"SHT_CUDA_COMPAT_INFO"
	.align	4
        /*0000*/ 	.byte	0x02, 0x09, 0x00, 0x00, 0x02, 0x02, 0x01, 0x00, 0x02, 0x05, 0x05, 0x00, 0x03, 0x07, 0x01, 0x01
        /*0010*/ 	.byte	0x02, 0x03, 0x00, 0x00, 0x02, 0x06, 0x01, 0x00, 0x04, 0x0b, 0x08, 0x00, 0x01, 0x00, 0x00, 0x00
        /*0020*/ 	.byte	0x00, 0x00, 0x00, 0x00


//--------------------- .nv.info._Z17glow_blend_kernelPKfS0_Pfiiffifff --------------------------
	.section	.nv.info._Z17glow_blend_kernelPKfS0_Pfiiffifff,"",@"SHT_CUDA_INFO"
	.sectionflags	@""
	.align	4


	//----- nvinfo : EIATTR_CUDA_API_VERSION
	.align		4
        /*0000*/ 	.byte	0x04, 0x37
        /*0002*/ 	.short	(.L_23 - .L_22)
.L_22:
        /*0004*/ 	.word	0x00000082


	//----- nvinfo : EIATTR_KPARAM_INFO
	.align		4
.L_23:
        /*0008*/ 	.byte	0x04, 0x17
        /*000a*/ 	.short	(.L_25 - .L_24)
.L_24:
        /*000c*/ 	.word	0x00000000
        /*0010*/ 	.short	0x000a
        /*0012*/ 	.short	0x0034
        /*0014*/ 	.byte	0x00, 0xf0, 0x11, 0x00


	//----- nvinfo : EIATTR_KPARAM_INFO
	.align		4
.L_25:
        /*0018*/ 	.byte	0x04, 0x17
        /*001a*/ 	.short	(.L_27 - .L_26)
.L_26:
        /*001c*/ 	.word	0x00000000
        /*0020*/ 	.short	0x0009
        /*0022*/ 	.short	0x0030
        /*0024*/ 	.byte	0x00, 0xf0, 0x11, 0x00


	//----- nvinfo : EIATTR_KPARAM_INFO
	.align		4
.L_27:
        /*0028*/ 	.byte	0x04, 0x17
        /*002a*/ 	.short	(.L_29 - .L_28)
.L_28:
        /*002c*/ 	.word	0x00000000
        /*0030*/ 	.short	0x0008
        /*0032*/ 	.short	0x002c
        /*0034*/ 	.byte	0x00, 0xf0, 0x11, 0x00


	//----- nvinfo : EIATTR_KPARAM_INFO
	.align		4
.L_29:
        /*0038*/ 	.byte	0x04, 0x17
        /*003a*/ 	.short	(.L_31 - .L_30)
.L_30:
        /*003c*/ 	.word	0x00000000
        /*0040*/ 	.short	0x0007
        /*0042*/ 	.short	0x0028
        /*0044*/ 	.byte	0x00, 0xf0, 0x11, 0x00


	//----- nvinfo : EIATTR_KPARAM_INFO
	.align		4
.L_31:
        /*0048*/ 	.byte	0x04, 0x17
        /*004a*/ 	.short	(.L_33 - .L_32)
.L_32:
        /*004c*/ 	.word	0x00000000
        /*0050*/ 	.short	0x0006
        /*0052*/ 	.short	0x0024
        /*0054*/ 	.byte	0x00, 0xf0, 0x11, 0x00


	//----- nvinfo : EIATTR_KPARAM_INFO
	.align		4
.L_33:
        /*0058*/ 	.byte	0x04, 0x17
        /*005a*/ 	.short	(.L_35 - .L_34)
.L_34:
        /*005c*/ 	.word	0x00000000
        /*0060*/ 	.short	0x0005
        /*0062*/ 	.short	0x0020
        /*0064*/ 	.byte	0x00, 0xf0, 0x11, 0x00


	//----- nvinfo : EIATTR_KPARAM_INFO
	.align		4
.L_35:
        /*0068*/ 	.byte	0x04, 0x17
        /*006a*/ 	.short	(.L_37 - .L_36)
.L_36:
        /*006c*/ 	.word	0x00000000
        /*0070*/ 	.short	0x0004
        /*0072*/ 	.short	0x001c
        /*0074*/ 	.byte	0x00, 0xf0, 0x11, 0x00


	//----- nvinfo : EIATTR_KPARAM_INFO
	.align		4
.L_37:
        /*0078*/ 	.byte	0x04, 0x17
        /*007a*/ 	.short	(.L_39 - .L_38)
.L_38:
        /*007c*/ 	.word	0x00000000
        /*0080*/ 	.short	0x0003
        /*0082*/ 	.short	0x0018
        /*0084*/ 	.byte	0x00, 0xf0, 0x11, 0x00


	//----- nvinfo : EIATTR_KPARAM_INFO
	.align		4
.L_39:
        /*0088*/ 	.byte	0x04, 0x17
        /*008a*/ 	.short	(.L_41 - .L_40)
.L_40:
        /*008c*/ 	.word	0x00000000
        /*0090*/ 	.short	0x0002
        /*0092*/ 	.short	0x0010
        /*0094*/ 	.byte	0x00, 0xf5, 0x21, 0x00


	//----- nvinfo : EIATTR_KPARAM_INFO
	.align		4
.L_41:
        /*0098*/ 	.byte	0x04, 0x17
        /*009a*/ 	.short	(.L_43 - .L_42)
.L_42:
        /*009c*/ 	.word	0x00000000
        /*00a0*/ 	.short	0x0001
        /*00a2*/ 	.short	0x0008
        /*00a4*/ 	.byte	0x00, 0xf5, 0x21, 0x00


	//----- nvinfo : EIATTR_KPARAM_INFO
	.align		4
.L_43:
        /*00a8*/ 	.byte	0x04, 0x17
        /*00aa*/ 	.short	(.L_45 - .L_44)
.L_44:
        /*00ac*/ 	.word	0x00000000
        /*00b0*/ 	.short	0x0000
        /*00b2*/ 	.short	0x0000
        /*00b4*/ 	.byte	0x00, 0xf5, 0x21, 0x00


	//----- nvinfo : EIATTR_SPARSE_MMA_MASK
	.align		4
.L_45:
        /*00b8*/ 	.byte	0x03, 0x50
        /*00ba*/ 	.short	0x0000


	//----- nvinfo : EIATTR_MAXREG_COUNT
	.align		4
        /*00bc*/ 	.byte	0x03, 0x1b
        /*00be*/ 	.short	0x00ff


	//----- nvinfo : EIATTR_MERCURY_ISA_VERSION
	.align		4
        /*00c0*/ 	.byte	0x03, 0x5f
        /*00c2*/ 	.short	0x0101


	//----- nvinfo : EIATTR_VRC_CTA_INIT_COUNT
	.align		4
        /*00c4*/ 	.byte	0x02, 0x4a
	.zero		1
	.zero		1


	//----- nvinfo : EIATTR_EXIT_INSTR_OFFSETS
	.align		4
        /*00c8*/ 	.byte	0x04, 0x1c
        /*00ca*/ 	.short	(.L_47 - .L_46)


	//   ....[0]....
.L_46:
        /*00cc*/ 	.word	0x000000c0


	//   ....[1]....
        /*00d0*/ 	.word	0x00000480


	//----- nvinfo : EIATTR_CBANK_PARAM_SIZE
	.align		4
.L_47:
        /*00d4*/ 	.byte	0x03, 0x19
        /*00d6*/ 	.short	0x0038


	//----- nvinfo : EIATTR_PARAM_CBANK
	.align		4
        /*00d8*/ 	.byte	0x04, 0x0a
        /*00da*/ 	.short	(.L_49 - .L_48)
	.align		4
.L_48:
        /*00dc*/ 	.word	index@(.nv.constant0._Z17glow_blend_kernelPKfS0_Pfiiffifff)
        /*00e0*/ 	.short	0x0380
        /*00e2*/ 	.short	0x0038


	//----- nvinfo : EIATTR_SW_WAR
	.align		4
.L_49:
        /*00e4*/ 	.byte	0x04, 0x36
        /*00e6*/ 	.short	(.L_51 - .L_50)
.L_50:
        /*00e8*/ 	.word	0x00000008
.L_51:


//--------------------- .nv.info._Z16glow_blur_kernelPKfPfiifb --------------------------
	.section	.nv.info._Z16glow_blur_kernelPKfPfiifb,"",@"SHT_CUDA_INFO"
	.sectionflags	@""
	.align	4


	//----- nvinfo : EIATTR_CUDA_API_VERSION
	.align		4
        /*0000*/ 	.byte	0x04, 0x37
        /*0002*/ 	.short	(.L_53 - .L_52)
.L_52:
        /*0004*/ 	.word	0x00000082


	//----- nvinfo : EIATTR_KPARAM_INFO
	.align		4
.L_53:
        /*0008*/ 	.byte	0x04, 0x17
        /*000a*/ 	.short	(.L_55 - .L_54)
.L_54:
        /*000c*/ 	.word	0x00000000
        /*0010*/ 	.short	0x0005
        /*0012*/ 	.short	0x001c
        /*0014*/ 	.byte	0x00, 0xf0, 0x05, 0x00


	//----- nvinfo : EIATTR_KPARAM_INFO
	.align		4
.L_55:
        /*0018*/ 	.byte	0x04, 0x17
        /*001a*/ 	.short	(.L_57 - .L_56)
.L_56:
        /*001c*/ 	.word	0x00000000
        /*0020*/ 	.short	0x0004
        /*0022*/ 	.short	0x0018
        /*0024*/ 	.byte	0x00, 0xf0, 0x11, 0x00


	//----- nvinfo : EIATTR_KPARAM_INFO
	.align		4
.L_57:
        /*0028*/ 	.byte	0x04, 0x17
        /*002a*/ 	.short	(.L_59 - .L_58)
.L_58:
        /*002c*/ 	.word	0x00000000
        /*0030*/ 	.short	0x0003
        /*0032*/ 	.short	0x0014
        /*0034*/ 	.byte	0x00, 0xf0, 0x11, 0x00


	//----- nvinfo : EIATTR_KPARAM_INFO
	.align		4
.L_59:
        /*0038*/ 	.byte	0x04, 0x17
        /*003a*/ 	.short	(.L_61 - .L_60)
.L_60:
        /*003c*/ 	.word	0x00000000
        /*0040*/ 	.short	0x0002
        /*0042*/ 	.short	0x0010
        /*0044*/ 	.byte	0x00, 0xf0, 0x11, 0x00


	//----- nvinfo : EIATTR_KPARAM_INFO
	.align		4
.L_61:
        /*0048*/ 	.byte	0x04, 0x17
        /*004a*/ 	.short	(.L_63 - .L_62)
.L_62:
        /*004c*/ 	.word	0x00000000
        /*0050*/ 	.short	0x0001
        /*0052*/ 	.short	0x0008
        /*0054*/ 	.byte	0x00, 0xf5, 0x21, 0x00


	//----- nvinfo : EIATTR_KPARAM_INFO
	.align		4
.L_63:
        /*0058*/ 	.byte	0x04, 0x17
        /*005a*/ 	.short	(.L_65 - .L_64)
.L_64:
        /*005c*/ 	.word	0x00000000
        /*0060*/ 	.short	0x0000
        /*0062*/ 	.short	0x0000
        /*0064*/ 	.byte	0x00, 0xf5, 0x21, 0x00


	//----- nvinfo : EIATTR_SPARSE_MMA_MASK
	.align		4
.L_65:
        /*0068*/ 	.byte	0x03, 0x50
        /*006a*/ 	.short	0x0000


	//----- nvinfo : EIATTR_MAXREG_COUNT
	.align		4
        /*006c*/ 	.byte	0x03, 0x1b
        /*006e*/ 	.short	0x00ff


	//----- nvinfo : EIATTR_MERCURY_ISA_VERSION
	.align		4
        /*0070*/ 	.byte	0x03, 0x5f
        /*0072*/ 	.short	0x0101


	//----- nvinfo : EIATTR_VRC_CTA_INIT_COUNT
	.align		4
        /*0074*/ 	.byte	0x02, 0x4a
	.zero		1
	.zero		1


	//----- nvinfo : EIATTR_EXIT_INSTR_OFFSETS
	.align		4
        /*0078*/ 	.byte	0x04, 0x1c
        /*007a*/ 	.short	(.L_67 - .L_66)


	//   ....[0]....
.L_66:
        /*007c*/ 	.word	0x000000c0


	//   ....[1]....
        /*0080*/ 	.word	0x00001070


	//----- nvinfo : EIATTR_CRS_STACK_SIZE
	.align		4
.L_67:
        /*0084*/ 	.byte	0x04, 0x1e
        /*0086*/ 	.short	(.L_69 - .L_68)
.L_68:
        /*0088*/ 	.word	0x00000000


	//----- nvinfo : EIATTR_CBANK_PARAM_SIZE
	.align		4
.L_69:
        /*008c*/ 	.byte	0x03, 0x19
        /*008e*/ 	.short	0x001d


	//----- nvinfo : EIATTR_PARAM_CBANK
	.align		4
        /*0090*/ 	.byte	0x04, 0x0a
        /*0092*/ 	.short	(.L_71 - .L_70)
	.align		4
.L_70:
        /*0094*/ 	.word	index@(.nv.constant0._Z16glow_blur_kernelPKfPfiifb)
        /*0098*/ 	.short	0x0380
        /*009a*/ 	.short	0x001d


	//----- nvinfo : EIATTR_SW_WAR
	.align		4
.L_71:
        /*009c*/ 	.byte	0x04, 0x36
        /*009e*/ 	.short	(.L_73 - .L_72)
.L_72:
        /*00a0*/ 	.word	0x00000008
.L_73:


//--------------------- .nv.info._Z19glow_extract_kernelPKfPfiif --------------------------
	.section	.nv.info._Z19glow_extract_kernelPKfPfiif,"",@"SHT_CUDA_INFO"
	.sectionflags	@""
	.align	4


	//----- nvinfo : EIATTR_CUDA_API_VERSION
	.align		4
        /*0000*/ 	.byte	0x04, 0x37
        /*0002*/ 	.short	(.L_75 - .L_74)
.L_74:
        /*0004*/ 	.word	0x00000082


	//----- nvinfo : EIATTR_KPARAM_INFO
	.align		4
.L_75:
        /*0008*/ 	.byte	0x04, 0x17
        /*000a*/ 	.short	(.L_77 - .L_76)
.L_76:
        /*000c*/ 	.word	0x00000000
        /*0010*/ 	.short	0x0004
        /*0012*/ 	.short	0x0018
        /*0014*/ 	.byte	0x00, 0xf0, 0x11, 0x00


	//----- nvinfo : EIATTR_KPARAM_INFO
	.align		4
.L_77:
        /*0018*/ 	.byte	0x04, 0x17
        /*001a*/ 	.short	(.L_79 - .L_78)
.L_78:
        /*001c*/ 	.word	0x00000000
        /*0020*/ 	.short	0x0003
        /*0022*/ 	.short	0x0014
        /*0024*/ 	.byte	0x00, 0xf0, 0x11, 0x00


	//----- nvinfo : EIATTR_KPARAM_INFO
	.align		4
.L_79:
        /*0028*/ 	.byte	0x04, 0x17
        /*002a*/ 	.short	(.L_81 - .L_80)
.L_80:
        /*002c*/ 	.word	0x00000000
        /*0030*/ 	.short	0x0002
        /*0032*/ 	.short	0x0010
        /*0034*/ 	.byte	0x00, 0xf0, 0x11, 0x00


	//----- nvinfo : EIATTR_KPARAM_INFO
	.align		4
.L_81:
        /*0038*/ 	.byte	0x04, 0x17
        /*003a*/ 	.short	(.L_83 - .L_82)
.L_82:
        /*003c*/ 	.word	0x00000000
        /*0040*/ 	.short	0x0001
        /*0042*/ 	.short	0x0008
        /*0044*/ 	.byte	0x00, 0xf5, 0x21, 0x00


	//----- nvinfo : EIATTR_KPARAM_INFO
	.align		4
.L_83:
        /*0048*/ 	.byte	0x04, 0x17
        /*004a*/ 	.short	(.L_85 - .L_84)
.L_84:
        /*004c*/ 	.word	0x00000000
        /*0050*/ 	.short	0x0000
        /*0052*/ 	.short	0x0000
        /*0054*/ 	.byte	0x00, 0xf5, 0x21, 0x00


	//----- nvinfo : EIATTR_SPARSE_MMA_MASK
	.align		4
.L_85:
        /*0058*/ 	.byte	0x03, 0x50
        /*005a*/ 	.short	0x0000


	//----- nvinfo : EIATTR_MAXREG_COUNT
	.align		4
        /*005c*/ 	.byte	0x03, 0x1b
        /*005e*/ 	.short	0x00ff


	//----- nvinfo : EIATTR_MERCURY_ISA_VERSION
	.align		4
        /*0060*/ 	.byte	0x03, 0x5f
        /*0062*/ 	.short	0x0101


	//----- nvinfo : EIATTR_VRC_CTA_INIT_COUNT
	.align		4
        /*0064*/ 	.byte	0x02, 0x4a
	.zero		1
	.zero		1


	//----- nvinfo : EIATTR_EXIT_INSTR_OFFSETS
	.align		4
        /*0068*/ 	.byte	0x04, 0x1c
        /*006a*/ 	.short	(.L_87 - .L_86)


	//   ....[0]....
.L_86:
        /*006c*/ 	.word	0x000000c0


	//   ....[1]....
        /*0070*/ 	.word	0x000007e0


	//   ....[2]....
        /*0074*/ 	.word	0x00000850


	//----- nvinfo : EIATTR_CRS_STACK_SIZE
	.align		4
.L_87:
        /*0078*/ 	.byte	0x04, 0x1e
        /*007a*/ 	.short	(.L_89 - .L_88)
.L_88:
        /*007c*/ 	.word	0x00000000


	//----- nvinfo : EIATTR_CBANK_PARAM_SIZE
	.align		4
.L_89:
        /*0080*/ 	.byte	0x03, 0x19
        /*0082*/ 	.short	0x001c


	//----- nvinfo : EIATTR_PARAM_CBANK
	.align		4
        /*0084*/ 	.byte	0x04, 0x0a
        /*0086*/ 	.short	(.L_91 - .L_90)
	.align		4
.L_90:
        /*0088*/ 	.word	index@(.nv.constant0._Z19glow_extract_kernelPKfPfiif)
        /*008c*/ 	.short	0x0380
        /*008e*/ 	.short	0x001c


	//----- nvinfo : EIATTR_SW_WAR
	.align		4
.L_91:
        /*0090*/ 	.byte	0x04, 0x36
        /*0092*/ 	.short	(.L_93 - .L_92)
.L_92:
        /*0094*/ 	.word	0x00000008
.L_93:


//--------------------- .nv.callgraph             --------------------------
	.section	.nv.callgraph,"",@"SHT_CUDA_CALLGRAPH"
	.align	4
	.sectionentsize	8
	.align		4
        /*0000*/ 	.word	0x00000000
	.align		4
        /*0004*/ 	.word	0xffffffff
	.align		4
        /*0008*/ 	.word	0x00000000
	.align		4
        /*000c*/ 	.word	0xfffffffe
	.align		4
        /*0010*/ 	.word	0x00000000
	.align		4
        /*0014*/ 	.word	0xfffffffd
	.align		4
        /*0018*/ 	.word	0x00000000
	.align		4
        /*001c*/ 	.word	0xfffffffc


//--------------------- .text._Z17glow_blend_kernelPKfS0_Pfiiffifff --------------------------
	.section	.text._Z17glow_blend_kernelPKfS0_Pfiiffifff,"ax",@progbits
	.align	128
        .global         _Z17glow_blend_kernelPKfS0_Pfiiffifff
        .type           _Z17glow_blend_kernelPKfS0_Pfiiffifff,@function
        .size           _Z17glow_blend_kernelPKfS0_Pfiiffifff,(.L_x_54 - _Z17glow_blend_kernelPKfS0_Pfiiffifff)
        .other          _Z17glow_blend_kernelPKfS0_Pfiiffifff,@"STO_CUDA_ENTRY STV_DEFAULT"
_Z17glow_blend_kernelPKfS0_Pfiiffifff:
.text._Z17glow_blend_kernelPKfS0_Pfiiffifff:
[----:B------:R-:W-:Y:S01]  /*0000*/  LDC R1, c[0x0][0x37c] ;  /* 0x0000df00ff017b82 */ /* 0x000fe20000000800 */
[----:B------:R-:W0:Y:S07]  /*0010*/  S2R R2, SR_TID.Y ;  /* 0x0000000000027919 */ /* 0x000e2e0000002200 */
[----:B------:R-:W1:Y:S01]  /*0020*/  LDC R0, c[0x0][0x360] ;  /* 0x0000d800ff007b82 */ /* 0x000e620000000800 */
[----:B------:R-:W2:Y:S01]  /*0030*/  LDCU.64 UR6, c[0x0][0x398] ;  /* 0x00007300ff0677ac */ /* 0x000ea20008000a00 */
[----:B------:R-:W1:Y:S06]  /*0040*/  S2R R5, SR_TID.X ;  /* 0x0000000000057919 */ /* 0x000e6c0000002100 */
[----:B------:R-:W0:Y:S08]  /*0050*/  S2UR UR5, SR_CTAID.Y ;  /* 0x00000000000579c3 */ /* 0x000e300000002600 */
[----:B------:R-:W0:Y:S08]  /*0060*/  LDC R3, c[0x0][0x364] ;  /* 0x0000d900ff037b82 */ /* 0x000e300000000800 */
[----:B------:R-:W1:Y:S01]  /*0070*/  S2UR UR4, SR_CTAID.X ;  /* 0x00000000000479c3 */ /* 0x000e620000002500 */
[----:B0-----:R-:W-:-:S05]  /*0080*/  IMAD R3, R3, UR5, R2 ;  /* 0x0000000503037c24 */ /* 0x001fca000f8e0202 */
[----:B--2---:R-:W-:Y:S01]  /*0090*/  ISETP.GE.AND P0, PT, R3, UR7, PT ;  /* 0x0000000703007c0c */ /* 0x004fe2000bf06270 */
[----:B-1----:R-:W-:-:S05]  /*00a0*/  IMAD R0, R0, UR4, R5 ;  /* 0x0000000400007c24 */ /* 0x002fca000f8e0205 */
[----:B------:R-:W-:-:S13]  /*00b0*/  ISETP.GE.OR P0, PT, R0, UR6, P0 ;  /* 0x0000000600007c0c */ /* 0x000fda0008706670 */
[----:B------:R-:W-:Y:S05]  /*00c0*/  @P0 EXIT ;  /* 0x000000000000094d */ /* 0x000fea0003800000 */
[----:B------:R-:W0:Y:S01]  /*00d0*/  LDC.64 R6, c[0x0][0x388] ;  /* 0x0000e200ff067b82 */ /* 0x000e220000000a00 */
[----:B------:R-:W1:Y:S01]  /*00e0*/  LDCU.64 UR4, c[0x0][0x358] ;  /* 0x00006b00ff0477ac */ /* 0x000e620008000a00 */
[----:B------:R-:W-:Y:S01]  /*00f0*/  IMAD R0, R3, UR6, R0 ;  /* 0x0000000603007c24 */ /* 0x000fe2000f8e0200 */
[----:B------:R-:W2:Y:S04]  /*0100*/  LDCU.64 UR8, c[0x0][0x3a8] ;  /* 0x00007500ff0877ac */ /* 0x000ea80008000a00 */
[----:B------:R-:W-:Y:S01]  /*0110*/  SHF.L.U32 R0, R0, 0x2, RZ ;  /* 0x0000000200007819 */ /* 0x000fe200000006ff */
[----:B------:R-:W3:Y:S01]  /*0120*/  LDC R14, c[0x0][0x3a4] ;  /* 0x0000e900ff0e7b82 */ /* 0x000ee20000000800 */
[----:B------:R-:W4:Y:S07]  /*0130*/  LDCU.64 UR6, c[0x0][0x3b0] ;  /* 0x00007600ff0677ac */ /* 0x000f2e0008000a00 */
[----:B------:R-:W4:Y:S01]  /*0140*/  LDC.64 R4, c[0x0][0x380] ;  /* 0x0000e000ff047b82 */ /* 0x000f220000000a00 */
[----:B0-----:R-:W-:-:S05]  /*0150*/  IMAD.WIDE R6, R0, 0x4, R6 ;  /* 0x0000000400067825 */ /* 0x001fca00078e0206 */
[----:B-1----:R-:W4:Y:S04]  /*0160*/  LDG.E R11, desc[UR4][R6.64+0x4] ;  /* 0x00000404060b7981 */ /* 0x002f28000c1e1900 */
[----:B------:R-:W4:Y:S04]  /*0170*/  LDG.E R10, desc[UR4][R6.64] ;  /* 0x00000004060a7981 */ /* 0x000f28000c1e1900 */
[----:B------:R0:W4:Y:S01]  /*0180*/  LDG.E R12, desc[UR4][R6.64+0x8] ;  /* 0x00000804060c7981 */ /* 0x000122000c1e1900 */
[----:B---3--:R-:W-:Y:S01]  /*0190*/  FSETP.GT.AND P0, PT, R14, RZ, PT ;  /* 0x000000ff0e00720b */ /* 0x008fe20003f04000 */
[----:B--2---:R-:W-:Y:S01]  /*01a0*/  UISETP.NE.AND UP0, UPT, UR8, 0x1, UPT ;  /* 0x000000010800788c */ /* 0x004fe2000bf05270 */
[----:B----4-:R-:W-:-:S05]  /*01b0*/  IMAD.WIDE R4, R0, 0x4, R4 ;  /* 0x0000000400047825 */ /* 0x010fca00078e0204 */
[----:B------:R-:W5:Y:S04]  /*01c0*/  LDG.E R3, desc[UR4][R4.64] ;  /* 0x0000000404037981 */ /* 0x000f68000c1e1900 */
[----:B------:R-:W5:Y:S02]  /*01d0*/  LDG.E R8, desc[UR4][R4.64+0x4] ;  /* 0x0000040404087981 */ /* 0x000f64000c1e1900 */
[----:B0-----:R-:W-:Y:S02]  /*01e0*/  @P0 FADD R7, -R14, 1 ;  /* 0x3f8000000e070421 */ /* 0x001fe40000000100 */
[----:B------:R-:W5:Y:S04]  /*01f0*/  LDG.E R9, desc[UR4][R4.64+0x8] ;  /* 0x0000080404097981 */ /* 0x000f68000c1e1900 */
[----:B------:R0:W5:Y:S01]  /*0200*/  LDG.E R2, desc[UR4][R4.64+0xc] ;  /* 0x00000c0404027981 */ /* 0x000162000c1e1900 */
[----:B------:R-:W-:-:S04]  /*0210*/  @P0 FMUL R13, R11, 0.71520000696182250977 ;  /* 0x3f3717590b0d0820 */ /* 0x000fc80000400000 */
[----:B------:R-:W-:-:S04]  /*0220*/  @P0 FFMA R13, R10, 0.21259999275207519531, R13 ;  /* 0x3e59b3d00a0d0823 */ /* 0x000fc8000000000d */
[----:B------:R-:W-:-:S04]  /*0230*/  @P0 FFMA R13, R12, 0.072200000286102294922, R13 ;  /* 0x3d93dd980c0d0823 */ /* 0x000fc8000000000d */
[----:B------:R-:W-:-:S04]  /*0240*/  @P0 FMUL R13, R13, R14 ;  /* 0x0000000e0d0d0220 */ /* 0x000fc80000400000 */
[-CC-:B------:R-:W-:Y:S01]  /*0250*/  @P0 FFMA R10, R10, R7.reuse, R13.reuse ;  /* 0x000000070a0a0223 */ /* 0x180fe2000000000d */
[-CC-:B------:R-:W-:Y:S01]  /*0260*/  @P0 FFMA R11, R11, R7.reuse, R13.reuse ;  /* 0x000000070b0b0223 */ /* 0x180fe2000000000d */
[----:B------:R-:W-:Y:S02]  /*0270*/  @P0 FFMA R12, R12, R7, R13 ;  /* 0x000000070c0c0223 */ /* 0x000fe4000000000d */
[----:B0-----:R-:W-:Y:S01]  /*0280*/  FMUL R4, R10, UR9 ;  /* 0x000000090a047c20 */ /* 0x001fe20008400000 */
[----:B------:R-:W-:Y:S01]  /*0290*/  FMUL R7, R11, UR6 ;  /* 0x000000060b077c20 */ /* 0x000fe20008400000 */
[----:B------:R-:W-:Y:S01]  /*02a0*/  FMUL R12, R12, UR7 ;  /* 0x000000070c0c7c20 */ /* 0x000fe20008400000 */
[----:B------:R-:W-:Y:S06]  /*02b0*/  BRA.U !UP0, `(.L_x_0) ;  /* 0x0000000108487547 */ /* 0x000fec000b800000 */
[----:B------:R-:W-:-:S09]  /*02c0*/  UISETP.NE.AND UP0, UPT, UR8, URZ, UPT ;  /* 0x000000ff0800728c */ /* 0x000fd2000bf05270 */
[----:B------:R-:W-:Y:S05]  /*02d0*/  BRA.U UP0, `(.L_x_1) ;  /* 0x00000001002c7547 */ /* 0x000fea000b800000 */
[----:B------:R-:W0:Y:S01]  /*02e0*/  LDC R6, c[0x0][0x3a0] ;  /* 0x0000e800ff067b82 */ /* 0x000e220000000800 */
[----:B-----5:R-:W-:Y:S01]  /*02f0*/  FADD R3, -R3, 1 ;  /* 0x3f80000003037421 */ /* 0x020fe20000000100 */
[----:B------:R-:W-:Y:S01]  /*0300*/  FADD R8, -R8, 1 ;  /* 0x3f80000008087421 */ /* 0x000fe20000000100 */
[----:B------:R-:W-:Y:S01]  /*0310*/  FADD R9, -R9, 1 ;  /* 0x3f80000009097421 */ /* 0x000fe20000000100 */
[-C--:B0-----:R-:W-:Y:S01]  /*0320*/  FFMA R4, -R4, R6.reuse, 1 ;  /* 0x3f80000004047423 */ /* 0x081fe20000000106 */
[-C--:B------:R-:W-:Y:S01]  /*0330*/  FFMA R5, -R7, R6.reuse, 1 ;  /* 0x3f80000007057423 */ /* 0x080fe20000000106 */
[----:B------:R-:W-:Y:S02]  /*0340*/  FFMA R6, -R12, R6, 1 ;  /* 0x3f8000000c067423 */ /* 0x000fe40000000106 */
[----:B------:R-:W-:Y:S01]  /*0350*/  FFMA R3, -R3, R4, 1 ;  /* 0x3f80000003037423 */ /* 0x000fe20000000104 */
[----:B------:R-:W-:Y:S01]  /*0360*/  FFMA R7, -R8, R5, 1 ;  /* 0x3f80000008077423 */ /* 0x000fe20000000105 */
[----:B------:R-:W-:Y:S01]  /*0370*/  FFMA R9, -R9, R6, 1 ;  /* 0x3f80000009097423 */ /* 0x000fe20000000106 */
[----:B------:R-:W-:Y:S06]  /*0380*/  BRA `(.L_x_2) ;  /* 0x0000000000247947 */ /* 0x000fec0003800000 */
.L_x_1:
[----:B------:R-:W0:Y:S02]  /*0390*/  LDCU UR6, c[0x0][0x3a0] ;  /* 0x00007400ff0677ac */ /* 0x000e240008000800 */
[----:B0----5:R-:W-:Y:S01]  /*03a0*/  FFMA R3, R4, UR6, R3 ;  /* 0x0000000604037c23 */ /* 0x021fe20008000003 */
[----:B------:R-:W-:Y:S01]  /*03b0*/  FFMA R7, R7, UR6, R8 ;  /* 0x0000000607077c23 */ /* 0x000fe20008000008 */
[----:B------:R-:W-:Y:S01]  /*03c0*/  FFMA R9, R12, UR6, R9 ;  /* 0x000000060c097c23 */ /* 0x000fe20008000009 */
[----:B------:R-:W-:Y:S06]  /*03d0*/  BRA `(.L_x_2) ;  /* 0x0000000000107947 */ /* 0x000fec0003800000 */
.L_x_0:
[----:B------:R-:W0:Y:S02]  /*03e0*/  LDCU UR6, c[0x0][0x3a0] ;  /* 0x00007400ff0677ac */ /* 0x000e240008000800 */
[----:B0----5:R-:W-:Y:S01]  /*03f0*/  FFMA R3, R4, UR6, R3 ;  /* 0x0000000604037c23 */ /* 0x021fe20008000003 */
[----:B------:R-:W-:Y:S01]  /*0400*/  FFMA R7, R7, UR6, R8 ;  /* 0x0000000607077c23 */ /* 0x000fe20008000008 */
[----:B------:R-:W-:-:S07]  /*0410*/  FFMA R9, R12, UR6, R9 ;  /* 0x000000060c097c23 */ /* 0x000fce0008000009 */
.L_x_2:
[----:B------:R-:W0:Y:S02]  /*0420*/  LDC.64 R4, c[0x0][0x390] ;  /* 0x0000e400ff047b82 */ /* 0x000e240000000a00 */
[----:B0-----:R-:W-:-:S05]  /*0430*/  IMAD.WIDE R4, R0, 0x4, R4 ;  /* 0x0000000400047825 */ /* 0x001fca00078e0204 */
[----:B------:R-:W-:Y:S04]  /*0440*/  STG.E desc[UR4][R4.64], R3 ;  /* 0x0000000304007986 */ /* 0x000fe8000c101904 */
[----:B------:R-:W-:Y:S04]  /*0450*/  STG.E desc[UR4][R4.64+0x4], R7 ;  /* 0x0000040704007986 */ /* 0x000fe8000c101904 */
[----:B------:R-:W-:Y:S04]  /*0460*/  STG.E desc[UR4][R4.64+0x8], R9 ;  /* 0x0000080904007986 */ /* 0x000fe8000c101904 */
[----:B------:R-:W-:Y:S01]  /*0470*/  STG.E desc[UR4][R4.64+0xc], R2 ;  /* 0x00000c0204007986 */ /* 0x000fe2000c101904 */
[----:B------:R-:W-:Y:S05]  /*0480*/  EXIT ;  /* 0x000000000000794d */ /* 0x000fea0003800000 */
.L_x_3:
[----:B------:R-:W-:-:S00]  /*0490*/  BRA `(.L_x_3) ;  /* 0xfffffffc00fc7947 */ /* 0x000fc0000383ffff */
[----:B------:R-:W-:-:S00]  /*04a0*/  NOP ;  /* 0x0000000000007918 */ /* 0x000fc00000000000 */
        /* <DEDUP_REMOVED lines=13> */
.L_x_54:


//--------------------- .text._Z16glow_blur_kernelPKfPfiifb --------------------------
	.section	.text._Z16glow_blur_kernelPKfPfiifb,"ax",@progbits
	.align	128
        .global         _Z16glow_blur_kernelPKfPfiifb
        .type           _Z16glow_blur_kernelPKfPfiifb,@function
        .size           _Z16glow_blur_kernelPKfPfiifb,(.L_x_52 - _Z16glow_blur_kernelPKfPfiifb)
        .other          _Z16glow_blur_kernelPKfPfiifb,@"STO_CUDA_ENTRY STV_DEFAULT"
_Z16glow_blur_kernelPKfPfiifb:
.text._Z16glow_blur_kernelPKfPfiifb:
        /* <DEDUP_REMOVED lines=13> */
[----:B------:R-:W0:Y:S01]  /*00d0*/  LDC R19, c[0x0][0x398] ;  /* 0x0000e600ff137b82 */ /* 0x000e220000000800 */
[----:B------:R-:W1:Y:S01]  /*00e0*/  LDCU.64 UR4, c[0x0][0x358] ;  /* 0x00006b00ff0477ac */ /* 0x000e620008000a00 */
[----:B------:R-:W-:Y:S02]  /*00f0*/  HFMA2 R7, -RZ, RZ, 0, 0 ;  /* 0x00000000ff077431 */ /* 0x000fe400000001ff */
[----:B------:R-:W-:Y:S02]  /*0100*/  IMAD.MOV.U32 R11, RZ, RZ, RZ ;  /* 0x000000ffff0b7224 */ /* 0x000fe400078e00ff */
[----:B------:R-:W-:Y:S01]  /*0110*/  HFMA2 R2, -RZ, RZ, 0, 0 ;  /* 0x00000000ff027431 */ /* 0x000fe200000001ff */
[----:B------:R-:W-:Y:S01]  /*0120*/  MOV R9, RZ ;  /* 0x000000ff00097202 */ /* 0x000fe20000000f00 */
[----:B------:R-:W-:Y:S02]  /*0130*/  IMAD.MOV.U32 R17, RZ, RZ, RZ ;  /* 0x000000ffff117224 */ /* 0x000fe400078e00ff */
[----:B0-----:R-:W-:-:S06]  /*0140*/  FADD R0, R19, R19 ;  /* 0x0000001313007221 */ /* 0x001fcc0000000000 */
[----:B------:R-:W0:Y:S02]  /*0150*/  F2I.TRUNC.NTZ R0, R0 ;  /* 0x0000000000007305 */ /* 0x000e24000020f100 */
[----:B0-----:R-:W-:-:S04]  /*0160*/  VIMNMX R8, PT, PT, R0, 0xf, PT ;  /* 0x0000000f00087848 */ /* 0x001fc80003fe0100 */
[----:B------:R-:W-:-:S04]  /*0170*/  IADD3 R3, PT, PT, -R8, -0x2, RZ ;  /* 0xfffffffe08037810 */ /* 0x000fc80007ffe1ff */
[----:B------:R-:W-:-:S13]  /*0180*/  ISETP.GT.AND P0, PT, R3, R8, PT ;  /* 0x000000080300720c */ /* 0x000fda0003f04270 */
[----:B-1----:R-:W-:Y:S05]  /*0190*/  @P0 BRA `(.L_x_4) ;  /* 0x0000000800a80947 */ /* 0x002fea0003800000 */
[----:B------:R-:W0:Y:S01]  /*01a0*/  LDC.U8 R0, c[0x0][0x39c] ;  /* 0x0000e700ff007b82 */ /* 0x000e220000000000 */
[----:B------:R-:W-:Y:S01]  /*01b0*/  FMUL R19, R19, 0.5 ;  /* 0x3f00000013137820 */ /* 0x000fe20000400000 */
[----:B------:R-:W-:Y:S01]  /*01c0*/  BSSY.RECONVERGENT B0, `(.L_x_5) ;  /* 0x0000036000007945 */ /* 0x000fe20003800200 */
[----:B------:R-:W-:Y:S01]  /*01d0*/  IMAD.MOV.U32 R7, RZ, RZ, RZ ;  /* 0x000000ffff077224 */ /* 0x000fe200078e00ff */
[----:B0-----:R-:W-:Y:S02]  /*01e0*/  PRMT R3, R0, 0x8880, RZ ;  /* 0x0000888000037816 */ /* 0x001fe400000000ff */
[----:B------:R-:W-:Y:S02]  /*01f0*/  LOP3.LUT R0, RZ, R8, RZ, 0x33, !PT ;  /* 0x00000008ff007212 */ /* 0x000fe400078e33ff */
[----:B------:R-:W-:-:S04]  /*0200*/  ISETP.NE.AND P0, PT, R3, RZ, PT ;  /* 0x000000ff0300720c */ /* 0x000fc80003f05270 */
[C---:B------:R-:W-:Y:S02]  /*0210*/  SEL R3, R0.reuse, RZ, P0 ;  /* 0x000000ff00037207 */ /* 0x040fe40000000000 */
[----:B------:R-:W-:-:S03]  /*0220*/  SEL R4, R0, RZ, !P0 ;  /* 0x000000ff00047207 */ /* 0x000fc60004000000 */
[----:B------:R-:W-:Y:S01]  /*0230*/  IMAD.IADD R3, R6, 0x1, R3 ;  /* 0x0000000106037824 */ /* 0x000fe200078e0203 */
[----:B------:R-:W-:Y:S01]  /*0240*/  IADD3 R10, PT, PT, R13, R4, RZ ;  /* 0x000000040d0a7210 */ /* 0x000fe20007ffe0ff */
[----:B------:R-:W-:-:S03]  /*0250*/  FADD R4, R19, R19 ;  /* 0x0000001313047221 */ /* 0x000fc60000000000 */
[----:B------:R-:W-:Y:S01]  /*0260*/  ISETP.GE.AND P0, PT, R3, UR6, PT ;  /* 0x0000000603007c0c */ /* 0x000fe2000bf06270 */
[----:B------:R-:W-:Y:S01]  /*0270*/  FMUL R19, R19, R4 ;  /* 0x0000000413137220 */ /* 0x000fe20000400000 */
[C---:B------:R-:W-:Y:S02]  /*0280*/  ISETP.GE.AND P1, PT, R10.reuse, UR7, PT ;  /* 0x000000070a007c0c */ /* 0x040fe4000bf26270 */
[----:B------:R-:W-:Y:S02]  /*0290*/  ISETP.GT.AND P0, PT, R3, -0x1, !P0 ;  /* 0xffffffff0300780c */ /* 0x000fe40004704270 */
[----:B------:R-:W-:-:S04]  /*02a0*/  ISETP.GT.AND P1, PT, R10, -0x1, !P1 ;  /* 0xffffffff0a00780c */ /* 0x000fc80004f24270 */
[----:B------:R-:W-:-:S13]  /*02b0*/  PLOP3.LUT P0, PT, P0, P1, PT, 0x80, 0x8 ;  /* 0x000000000008781c */ /* 0x000fda0000703070 */
[----:B------:R-:W-:Y:S05]  /*02c0*/  @!P0 BRA `(.L_x_6) ;  /* 0x0000000000948947 */ /* 0x000fea0003800000 */
[----:B------:R-:W0:Y:S01]  /*02d0*/  MUFU.RCP R2, R19 ;  /* 0x0000001300027308 */ /* 0x000e220000001000 */
[----:B------:R-:W-:-:S05]  /*02e0*/  I2FP.F32.S32 R0, R0 ;  /* 0x0000000000007245 */ /* 0x000fca0000201400 */
[----:B------:R-:W-:-:S04]  /*02f0*/  FMUL R0, R0, -R0 ;  /* 0x8000000000007220 */ /* 0x000fc80000400000 */
[----:B------:R-:W1:Y:S01]  /*0300*/  FCHK P0, R0, R19 ;  /* 0x0000001300007302 */ /* 0x000e620000000000 */
[----:B0-----:R-:W-:-:S04]  /*0310*/  FFMA R5, -R19, R2, 1 ;  /* 0x3f80000013057423 */ /* 0x001fc80000000102 */
[----:B------:R-:W-:Y:S01]  /*0320*/  FFMA R5, R2, R5, R2 ;  /* 0x0000000502057223 */ /* 0x000fe20000000002 */
[----:B------:R-:W-:-:S03]  /*0330*/  IMAD R2, R10, UR6, R3 ;  /* 0x000000060a027c24 */ /* 0x000fc6000f8e0203 */
[----:B------:R-:W-:Y:S02]  /*0340*/  FFMA R4, R0, R5, RZ ;  /* 0x0000000500047223 */ /* 0x000fe400000000ff */
[----:B------:R-:W-:Y:S02]  /*0350*/  SHF.L.U32 R2, R2, 0x2, RZ ;  /* 0x0000000202027819 */ /* 0x000fe400000006ff */
[----:B------:R-:W-:-:S04]  /*0360*/  FFMA R3, -R19, R4, R0 ;  /* 0x0000000413037223 */ /* 0x000fc80000000100 */
[----:B------:R-:W-:Y:S01]  /*0370*/  FFMA R4, R5, R3, R4 ;  /* 0x0000000305047223 */ /* 0x000fe20000000004 */
[----:B-1----:R-:W-:Y:S06]  /*0380*/  @!P0 BRA `(.L_x_7) ;  /* 0x0000000000108947 */ /* 0x002fec0003800000 */
[----:B------:R-:W-:Y:S01]  /*0390*/  IMAD.MOV.U32 R3, RZ, RZ, R19 ;  /* 0x000000ffff037224 */ /* 0x000fe200078e0013 */
[----:B------:R-:W-:-:S07]  /*03a0*/  MOV R14, 0x3c0 ;  /* 0x000003c0000e7802 */ /* 0x000fce0000000f00 */
[----:B------:R-:W-:Y:S05]  /*03b0*/  CALL.REL.NOINC `($__internal_0_$__cuda_sm3x_div_rn_noftz_f32_slowpath) ;  /* 0x0000000c00307944 */ /* 0x000fea0003c00000 */
[----:B------:R-:W-:-:S07]  /*03c0*/  MOV R4, R3 ;  /* 0x0000000300047202 */ /* 0x000fce0000000f00 */
.L_x_7:
[----:B------:R-:W0:Y:S02]  /*03d0*/  LDC.64 R10, c[0x0][0x380] ;  /* 0x0000e000ff0a7b82 */ /* 0x000e240000000a00 */
[----:B0-----:R-:W-:-:S05]  /*03e0*/  IMAD.WIDE R10, R2, 0x4, R10 ;  /* 0x00000004020a7825 */ /* 0x001fca00078e020a */
[----:B------:R-:W2:Y:S04]  /*03f0*/  LDG.E R17, desc[UR4][R10.64] ;  /* 0x000000040a117981 */ /* 0x000ea8000c1e1900 */
[----:B------:R-:W3:Y:S04]  /*0400*/  LDG.E R3, desc[UR4][R10.64+0x4] ;  /* 0x000004040a037981 */ /* 0x000ee8000c1e1900 */
[----:B------:R-:W4:Y:S04]  /*0410*/  LDG.E R5, desc[UR4][R10.64+0x8] ;  /* 0x000008040a057981 */ /* 0x000f28000c1e1900 */
[----:B------:R4:W5:Y:S01]  /*0420*/  LDG.E R7, desc[UR4][R10.64+0xc] ;  /* 0x00000c040a077981 */ /* 0x000962000c1e1900 */
[----:B------:R-:W-:-:S02]  /*0430*/  HFMA2 R15, -RZ, RZ, 3.7421875, 0 ;  /* 0x437c0000ff0f7431 */ /* 0x000fc400000001ff */
[----:B------:R-:W-:-:S04]  /*0440*/  IMAD.MOV.U32 R9, RZ, RZ, 0x3bbb989d ;  /* 0x3bbb989dff097424 */ /* 0x000fc800078e00ff */
[----:B------:R-:W-:-:S04]  /*0450*/  FFMA.SAT R0, R4, R9, 0.5 ;  /* 0x3f00000004007423 */ /* 0x000fc80000002009 */
[----:B------:R-:W-:-:S04]  /*0460*/  FFMA.RM R0, R0, R15, 12582913 ;  /* 0x4b40000100007423 */ /* 0x000fc8000000400f */
[C---:B------:R-:W-:Y:S01]  /*0470*/  FADD R9, R0.reuse, -12583039 ;  /* 0xcb40007f00097421 */ /* 0x040fe20000000000 */
[----:B------:R-:W-:-:S03]  /*0480*/  IMAD.SHL.U32 R0, R0, 0x800000, RZ ;  /* 0x0080000000007824 */ /* 0x000fc600078e00ff */
[----:B------:R-:W-:-:S04]  /*0490*/  FFMA R9, R4, 1.4426950216293334961, -R9 ;  /* 0x3fb8aa3b04097823 */ /* 0x000fc80000000809 */
[----:B------:R-:W-:-:S04]  /*04a0*/  FFMA R4, R4, 1.925963033500011079e-08, R9 ;  /* 0x32a5706004047823 */ /* 0x000fc80000000009 */
[----:B------:R-:W0:Y:S02]  /*04b0*/  MUFU.EX2 R9, R4 ;  /* 0x0000000400097308 */ /* 0x000e240000000800 */
[----:B0-----:R-:W-:-:S04]  /*04c0*/  FMUL R0, R0, R9 ;  /* 0x0000000900007220 */ /* 0x001fc80000400000 */
[----:B------:R-:W-:Y:S01]  /*04d0*/  FADD R2, RZ, R0 ;  /* 0x00000000ff027221 */ /* 0x000fe20000000000 */
[C---:B--2---:R-:W-:Y:S01]  /*04e0*/  FFMA R17, R0.reuse, R17, RZ ;  /* 0x0000001100117223 */ /* 0x044fe200000000ff */
[C---:B---3--:R-:W-:Y:S01]  /*04f0*/  FFMA R9, R0.reuse, R3, RZ ;  /* 0x0000000300097223 */ /* 0x048fe200000000ff */
[C---:B----4-:R-:W-:Y:S01]  /*0500*/  FFMA R11, R0.reuse, R5, RZ ;  /* 0x00000005000b7223 */ /* 0x050fe200000000ff */
[----:B-----5:R-:W-:-:S07]  /*0510*/  FFMA R7, R0, R7, RZ ;  /* 0x0000000700077223 */ /* 0x020fce00000000ff */
.L_x_6:
[----:B------:R-:W-:Y:S05]  /*0520*/  BSYNC.RECONVERGENT B0 ;  /* 0x0000000000007941 */ /* 0x000fea0003800200 */
.L_x_5:
[----:B------:R-:W-:-:S04]  /*0530*/  LOP3.LUT R0, R8, 0x7fffffff, RZ, 0xc0, !PT ;  /* 0x7fffffff08007812 */ /* 0x000fc800078ec0ff */
[----:B------:R-:W-:-:S13]  /*0540*/  ISETP.NE.AND P0, PT, R0, 0x7fffffff, PT ;  /* 0x7fffffff0000780c */ /* 0x000fda0003f05270 */
[----:B------:R-:W-:Y:S05]  /*0550*/  @!P0 BRA `(.L_x_4) ;  /* 0x0000000400b88947 */ /* 0x000fea0003800000 */
[----:B------:R-:W0:Y:S01]  /*0560*/  LDC.U8 R20, c[0x0][0x39c] ;  /* 0x0000e700ff147b82 */ /* 0x000e220000000000 */
[C---:B------:R-:W-:Y:S01]  /*0570*/  IADD3 R18, PT, PT, -R8.reuse, RZ, RZ ;  /* 0x000000ff08127210 */ /* 0x040fe20007ffe1ff */
[----:B------:R-:W-:Y:S01]  /*0580*/  IMAD.U32 R8, R8, -0x2, RZ ;  /* 0xfffffffe08087824 */ /* 0x000fe200078e00ff */
[----:B------:R-:W1:Y:S05]  /*0590*/  LDCU.64 UR6, c[0x0][0x390] ;  /* 0x00007200ff0677ac */ /* 0x000e6a0008000a00 */
[----:B------:R-:W2:Y:S02]  /*05a0*/  LDC.64 R4, c[0x0][0x380] ;  /* 0x0000e000ff047b82 */ /* 0x000ea40000000a00 */
.L_x_14:
[----:B0-----:R-:W-:Y:S01]  /*05b0*/  PRMT R0, R20, 0x8880, RZ ;  /* 0x0000888014007816 */ /* 0x001fe200000000ff */
[----:B------:R-:W-:Y:S01]  /*05c0*/  BSSY.RECONVERGENT B0, `(.L_x_8) ;  /* 0x0000033000007945 */ /* 0x000fe20003800200 */
[----:B------:R-:W-:Y:S01]  /*05d0*/  IADD3 R8, PT, PT, R8, 0x2, RZ ;  /* 0x0000000208087810 */ /* 0x000fe20007ffe0ff */
[----:B------:R-:W-:Y:S01]  /*05e0*/  VIADD R16, R18, 0x1 ;  /* 0x0000000112107836 */ /* 0x000fe20000000000 */
[----:B------:R-:W-:Y:S02]  /*05f0*/  ISETP.NE.AND P0, PT, R0, RZ, PT ;  /* 0x000000ff0000720c */ /* 0x000fe40003f05270 */
[----:B------:R-:W-:Y:S02]  /*0600*/  ISETP.NE.AND P2, PT, R8, 0x2, PT ;  /* 0x000000020800780c */ /* 0x000fe40003f45270 */
[C---:B------:R-:W-:Y:S02]  /*0610*/  SEL R0, R18.reuse, RZ, !P0 ;  /* 0x000000ff12007207 */ /* 0x040fe40004000000 */
[----:B------:R-:W-:-:S03]  /*0620*/  SEL R3, R18, RZ, P0 ;  /* 0x000000ff12037207 */ /* 0x000fc60000000000 */
[----:B------:R-:W-:Y:S01]  /*0630*/  IMAD.IADD R10, R13, 0x1, R0 ;  /* 0x000000010d0a7824 */ /* 0x000fe200078e0200 */
[----:B------:R-:W-:-:S04]  /*0640*/  IADD3 R21, PT, PT, R6, R3, RZ ;  /* 0x0000000306157210 */ /* 0x000fc80007ffe0ff */
[C---:B-1----:R-:W-:Y:S02]  /*0650*/  ISETP.GE.AND P0, PT, R21.reuse, UR6, PT ;  /* 0x0000000615007c0c */ /* 0x042fe4000bf06270 */
[C---:B------:R-:W-:Y:S02]  /*0660*/  ISETP.GE.AND P1, PT, R10.reuse, UR7, PT ;  /* 0x000000070a007c0c */ /* 0x040fe4000bf26270 */
[----:B------:R-:W-:Y:S02]  /*0670*/  ISETP.GT.AND P0, PT, R21, -0x1, !P0 ;  /* 0xffffffff1500780c */ /* 0x000fe40004704270 */
[----:B------:R-:W-:-:S04]  /*0680*/  ISETP.GT.AND P1, PT, R10, -0x1, !P1 ;  /* 0xffffffff0a00780c */ /* 0x000fc80004f24270 */
[----:B------:R-:W-:-:S13]  /*0690*/  PLOP3.LUT P0, PT, P0, P1, PT, 0x80, 0x8 ;  /* 0x000000000008781c */ /* 0x000fda0000703070 */
[----:B------:R-:W-:Y:S05]  /*06a0*/  @!P0 BRA `(.L_x_9) ;  /* 0x0000000000908947 */ /* 0x000fea0003800000 */
[----:B------:R-:W0:Y:S01]  /*06b0*/  MUFU.RCP R14, R19 ;  /* 0x00000013000e7308 */ /* 0x000e220000001000 */
[----:B------:R-:W-:Y:S01]  /*06c0*/  I2FP.F32.S32 R0, R18 ;  /* 0x0000001200007245 */ /* 0x000fe20000201400 */
[----:B------:R-:W-:-:S04]  /*06d0*/  IMAD R21, R10, UR6, R21 ;  /* 0x000000060a157c24 */ /* 0x000fc8000f8e0215 */
[----:B------:R-:W-:Y:S01]  /*06e0*/  FMUL R12, R0, -R0 ;  /* 0x80000000000c7220 */ /* 0x000fe20000400000 */
[----:B------:R-:W-:-:S03]  /*06f0*/  SHF.L.U32 R21, R21, 0x2, RZ ;  /* 0x0000000215157819 */ /* 0x000fc600000006ff */
[----:B------:R-:W1:Y:S01]  /*0700*/  FCHK P0, R12, R19 ;  /* 0x000000130c007302 */ /* 0x000e620000000000 */
[----:B0-----:R-:W-:-:S04]  /*0710*/  FFMA R3, -R19, R14, 1 ;  /* 0x3f80000013037423 */ /* 0x001fc8000000010e */
[----:B------:R-:W-:-:S04]  /*0720*/  FFMA R0, R14, R3, R14 ;  /* 0x000000030e007223 */ /* 0x000fc8000000000e */
[----:B------:R-:W-:-:S04]  /*0730*/  FFMA R3, R0, R12, RZ ;  /* 0x0000000c00037223 */ /* 0x000fc800000000ff */
[----:B------:R-:W-:-:S04]  /*0740*/  FFMA R10, -R19, R3, R12 ;  /* 0x00000003130a7223 */ /* 0x000fc8000000010c */
[----:B------:R-:W-:Y:S01]  /*0750*/  FFMA R3, R0, R10, R3 ;  /* 0x0000000a00037223 */ /* 0x000fe20000000003 */
[----:B-1----:R-:W-:Y:S06]  /*0760*/  @!P0 BRA `(.L_x_10) ;  /* 0x0000000000108947 */ /* 0x002fec0003800000 */
[----:B------:R-:W-:Y:S01]  /*0770*/  IMAD.MOV.U32 R0, RZ, RZ, R12 ;  /* 0x000000ffff007224 */ /* 0x000fe200078e000c */
[----:B------:R-:W-:Y:S02]  /*0780*/  MOV R3, R19 ;  /* 0x0000001300037202 */ /* 0x000fe40000000f00 */
[----:B------:R-:W-:-:S07]  /*0790*/  MOV R14, 0x7b0 ;  /* 0x000007b0000e7802 */ /* 0x000fce0000000f00 */
[----:B--2---:R-:W-:Y:S05]  /*07a0*/  CALL.REL.NOINC `($__internal_0_$__cuda_sm3x_div_rn_noftz_f32_slowpath) ;  /* 0x0000000800347944 */ /* 0x004fea0003c00000 */
.L_x_10:
[----:B--2---:R-:W-:-:S05]  /*07b0*/  IMAD.WIDE R14, R21, 0x4, R4 ;  /* 0x00000004150e7825 */ /* 0x004fca00078e0204 */
[----:B------:R-:W2:Y:S04]  /*07c0*/  LDG.E R12, desc[UR4][R14.64] ;  /* 0x000000040e0c7981 */ /* 0x000ea8000c1e1900 */
[----:B------:R-:W3:Y:S04]  /*07d0*/  LDG.E R10, desc[UR4][R14.64+0x4] ;  /* 0x000004040e0a7981 */ /* 0x000ee8000c1e1900 */
[----:B------:R-:W4:Y:S04]  /*07e0*/  LDG.E R0, desc[UR4][R14.64+0x8] ;  /* 0x000008040e007981 */ /* 0x000f28000c1e1900 */
[----:B------:R-:W5:Y:S01]  /*07f0*/  LDG.E R26, desc[UR4][R14.64+0xc] ;  /* 0x00000c040e1a7981 */ /* 0x000f62000c1e1900 */
[----:B------:R-:W-:-:S02]  /*0800*/  HFMA2 R24, -RZ, RZ, 3.7421875, 0 ;  /* 0x437c0000ff187431 */ /* 0x000fc400000001ff */
[----:B------:R-:W-:-:S04]  /*0810*/  IMAD.MOV.U32 R22, RZ, RZ, 0x3bbb989d ;  /* 0x3bbb989dff167424 */ /* 0x000fc800078e00ff */
[----:B------:R-:W-:-:S04]  /*0820*/  FFMA.SAT R21, R3, R22, 0.5 ;  /* 0x3f00000003157423 */ /* 0x000fc80000002016 */
[----:B------:R-:W-:-:S04]  /*0830*/  FFMA.RM R21, R21, R24, 12582913 ;  /* 0x4b40000115157423 */ /* 0x000fc80000004018 */
[C---:B------:R-:W-:Y:S01]  /*0840*/  FADD R22, R21.reuse, -12583039 ;  /* 0xcb40007f15167421 */ /* 0x040fe20000000000 */
[----:B------:R-:W-:-:S03]  /*0850*/  IMAD.SHL.U32 R21, R21, 0x800000, RZ ;  /* 0x0080000015157824 */ /* 0x000fc600078e00ff */
[----:B------:R-:W-:-:S04]  /*0860*/  FFMA R22, R3, 1.4426950216293334961, -R22 ;  /* 0x3fb8aa3b03167823 */ /* 0x000fc80000000816 */
[----:B------:R-:W-:-:S06]  /*0870*/  FFMA R22, R3, 1.925963033500011079e-08, R22 ;  /* 0x32a5706003167823 */ /* 0x000fcc0000000016 */
[----:B------:R-:W0:Y:S02]  /*0880*/  MUFU.EX2 R22, R22 ;  /* 0x0000001600167308 */ /* 0x000e240000000800 */
[----:B0-----:R-:W-:-:S04]  /*0890*/  FMUL R24, R21, R22 ;  /* 0x0000001615187220 */ /* 0x001fc80000400000 */
[----:B------:R-:W-:Y:S01]  /*08a0*/  FADD R2, R2, R24 ;  /* 0x0000001802027221 */ /* 0x000fe20000000000 */
[C---:B--2---:R-:W-:Y:S01]  /*08b0*/  FFMA R17, R24.reuse, R12, R17 ;  /* 0x0000000c18117223 */ /* 0x044fe20000000011 */
[C---:B---3--:R-:W-:Y:S01]  /*08c0*/  FFMA R9, R24.reuse, R10, R9 ;  /* 0x0000000a18097223 */ /* 0x048fe20000000009 */
[C---:B----4-:R-:W-:Y:S01]  /*08d0*/  FFMA R11, R24.reuse, R0, R11 ;  /* 0x00000000180b7223 */ /* 0x050fe2000000000b */
[----:B-----5:R-:W-:-:S07]  /*08e0*/  FFMA R7, R24, R26, R7 ;  /* 0x0000001a18077223 */ /* 0x020fce0000000007 */
.L_x_9:
[----:B------:R-:W-:Y:S05]  /*08f0*/  BSYNC.RECONVERGENT B0 ;  /* 0x0000000000007941 */ /* 0x000fea0003800200 */
.L_x_8:
[----:B------:R-:W-:Y:S01]  /*0900*/  PRMT R0, R20, 0x8880, RZ ;  /* 0x0000888014007816 */ /* 0x000fe200000000ff */
[----:B------:R-:W-:Y:S03]  /*0910*/  BSSY.RECONVERGENT B0, `(.L_x_11) ;  /* 0x0000030000007945 */ /* 0x000fe60003800200 */
[----:B------:R-:W-:-:S04]  /*0920*/  ISETP.NE.AND P0, PT, R0, RZ, PT ;  /* 0x000000ff0000720c */ /* 0x000fc80003f05270 */
[C---:B------:R-:W-:Y:S02]  /*0930*/  SEL R0, R16.reuse, RZ, !P0 ;  /* 0x000000ff10007207 */ /* 0x040fe40004000000 */
[----:B------:R-:W-:-:S03]  /*0940*/  SEL R3, R16, RZ, P0 ;  /* 0x000000ff10037207 */ /* 0x000fc60000000000 */
[----:B------:R-:W-:Y:S01]  /*0950*/  IMAD.IADD R10, R13, 0x1, R0 ;  /* 0x000000010d0a7824 */ /* 0x000fe200078e0200 */
[----:B------:R-:W-:-:S04]  /*0960*/  IADD3 R21, PT, PT, R6, R3, RZ ;  /* 0x0000000306157210 */ /* 0x000fc80007ffe0ff */
[C---:B------:R-:W-:Y:S02]  /*0970*/  ISETP.GE.AND P0, PT, R21.reuse, UR6, PT ;  /* 0x0000000615007c0c */ /* 0x040fe4000bf06270 */
        /* <DEDUP_REMOVED lines=21> */
.L_x_13:
        /* <DEDUP_REMOVED lines=15> */
[----:B------:R-:W-:Y:S01]  /*0bc0*/  FADD R2, R2, R16 ;  /* 0x0000001002027221 */ /* 0x000fe20000000000 */
[C---:B--2---:R-:W-:Y:S01]  /*0bd0*/  FFMA R17, R16.reuse, R12, R17 ;  /* 0x0000000c10117223 */ /* 0x044fe20000000011 */
[C---:B---3--:R-:W-:Y:S01]  /*0be0*/  FFMA R9, R16.reuse, R10, R9 ;  /* 0x0000000a10097223 */ /* 0x048fe20000000009 */
[C---:B----4-:R-:W-:Y:S01]  /*0bf0*/  FFMA R11, R16.reuse, R0, R11 ;  /* 0x00000000100b7223 */ /* 0x050fe2000000000b */
[----:B-----5:R-:W-:-:S07]  /*0c00*/  FFMA R7, R16, R24, R7 ;  /* 0x0000001810077223 */ /* 0x020fce0000000007 */
.L_x_12:
[----:B------:R-:W-:Y:S05]  /*0c10*/  BSYNC.RECONVERGENT B0 ;  /* 0x0000000000007941 */ /* 0x000fea0003800200 */
.L_x_11:
[----:B------:R-:W-:Y:S01]  /*0c20*/  IADD3 R18, PT, PT, R18, 0x2, RZ ;  /* 0x0000000212127810 */ /* 0x000fe20007ffe0ff */
[----:B------:R-:W-:Y:S06]  /*0c30*/  @P2 BRA `(.L_x_14) ;  /* 0xfffffff8005c2947 */ /* 0x000fec000383ffff */
.L_x_4:
[----:B------:R-:W0:Y:S01]  /*0c40*/  MUFU.RCP R3, R2 ;  /* 0x0000000200037308 */ /* 0x000e220000001000 */
[----:B------:R-:W2:Y:S01]  /*0c50*/  LDCU UR6, c[0x0][0x390] ;  /* 0x00007200ff0677ac */ /* 0x000ea20008000800 */
[----:B------:R-:W-:Y:S06]  /*0c60*/  BSSY.RECONVERGENT B0, `(.L_x_15) ;  /* 0x000000e000007945 */ /* 0x000fec0003800200 */
[----:B------:R-:W1:Y:S01]  /*0c70*/  FCHK P0, R17, R2 ;  /* 0x0000000211007302 */ /* 0x000e620000000000 */
[----:B0-----:R-:W-:Y:S01]  /*0c80*/  FFMA R0, R3, -R2, 1 ;  /* 0x3f80000003007423 */ /* 0x001fe20000000802 */
[----:B--2---:R-:W-:-:S03]  /*0c90*/  IMAD R4, R13, UR6, R6 ;  /* 0x000000060d047c24 */ /* 0x004fc6000f8e0206 */
[----:B------:R-:W-:Y:S01]  /*0ca0*/  FFMA R0, R3, R0, R3 ;  /* 0x0000000003007223 */ /* 0x000fe20000000003 */
[----:B------:R-:W-:-:S03]  /*0cb0*/  IMAD.SHL.U32 R4, R4, 0x4, RZ ;  /* 0x0000000404047824 */ /* 0x000fc600078e00ff */
[----:B------:R-:W-:-:S04]  /*0cc0*/  FFMA R3, R0, R17, RZ ;  /* 0x0000001100037223 */ /* 0x000fc800000000ff */
[----:B------:R-:W-:-:S04]  /*0cd0*/  FFMA R5, R3, -R2, R17 ;  /* 0x8000000203057223 */ /* 0x000fc80000000011 */
[----:B------:R-:W-:Y:S01]  /*0ce0*/  FFMA R3, R0, R5, R3 ;  /* 0x0000000500037223 */ /* 0x000fe20000000003 */
[----:B-1----:R-:W-:Y:S06]  /*0cf0*/  @!P0 BRA `(.L_x_16) ;  /* 0x0000000000108947 */ /* 0x002fec0003800000 */
[----:B------:R-:W-:Y:S01]  /*0d00*/  MOV R0, R17 ;  /* 0x0000001100007202 */ /* 0x000fe20000000f00 */
[----:B------:R-:W-:Y:S01]  /*0d10*/  IMAD.MOV.U32 R3, RZ, RZ, R2 ;  /* 0x000000ffff037224 */ /* 0x000fe200078e0002 */
[----:B------:R-:W-:-:S07]  /*0d20*/  MOV R14, 0xd40 ;  /* 0x00000d40000e7802 */ /* 0x000fce0000000f00 */
[----:B------:R-:W-:Y:S05]  /*0d30*/  CALL.REL.NOINC `($__internal_0_$__cuda_sm3x_div_rn_noftz_f32_slowpath) ;  /* 0x0000000000d07944 */ /* 0x000fea0003c00000 */
.L_x_16:
[----:B------:R-:W-:Y:S05]  /*0d40*/  BSYNC.RECONVERGENT B0 ;  /* 0x0000000000007941 */ /* 0x000fea0003800200 */
.L_x_15:
[----:B------:R-:W0:Y:S01]  /*0d50*/  LDC.64 R12, c[0x0][0x388] ;  /* 0x0000e200ff0c7b82 */ /* 0x000e220000000a00 */
[----:B------:R-:W1:Y:S01]  /*0d60*/  MUFU.RCP R15, R2 ;  /* 0x00000002000f7308 */ /* 0x000e620000001000 */
[----:B------:R-:W-:Y:S07]  /*0d70*/  BSSY.RECONVERGENT B0, `(.L_x_17) ;  /* 0x000000f000007945 */ /* 0x000fee0003800200 */
[----:B------:R-:W2:Y:S01]  /*0d80*/  FCHK P0, R9, R2 ;  /* 0x0000000209007302 */ /* 0x000ea20000000000 */
[----:B-1----:R-:W-:-:S04]  /*0d90*/  FFMA R0, R15, -R2, 1 ;  /* 0x3f8000000f007423 */ /* 0x002fc80000000802 */
[----:B------:R-:W-:Y:S01]  /*0da0*/  FFMA R0, R15, R0, R15 ;  /* 0x000000000f007223 */ /* 0x000fe2000000000f */
[----:B0-----:R-:W-:-:S04]  /*0db0*/  IMAD.WIDE R4, R4, 0x4, R12 ;  /* 0x0000000404047825 */ /* 0x001fc800078e020c */
[----:B------:R-:W-:Y:S01]  /*0dc0*/  FFMA R6, R0, R9, RZ ;  /* 0x0000000900067223 */ /* 0x000fe200000000ff */
[----:B------:R0:W-:Y:S03]  /*0dd0*/  STG.E desc[UR4][R4.64], R3 ;  /* 0x0000000304007986 */ /* 0x0001e6000c101904 */
[----:B------:R-:W-:-:S04]  /*0de0*/  FFMA R13, R6, -R2, R9 ;  /* 0x80000002060d7223 */ /* 0x000fc80000000009 */
[----:B------:R-:W-:Y:S01]  /*0df0*/  FFMA R13, R0, R13, R6 ;  /* 0x0000000d000d7223 */ /* 0x000fe20000000006 */
[----:B--2---:R-:W-:Y:S06]  /*0e00*/  @!P0 BRA `(.L_x_18) ;  /* 0x0000000000148947 */ /* 0x004fec0003800000 */
[----:B------:R-:W-:Y:S01]  /*0e10*/  MOV R0, R9 ;  /* 0x0000000900007202 */ /* 0x000fe20000000f00 */
[----:B0-----:R-:W-:Y:S01]  /*0e20*/  IMAD.MOV.U32 R3, RZ, RZ, R2 ;  /* 0x000000ffff037224 */ /* 0x001fe200078e0002 */
[----:B------:R-:W-:-:S07]  /*0e30*/  MOV R14, 0xe50 ;  /* 0x00000e50000e7802 */ /* 0x000fce0000000f00 */
[----:B------:R-:W-:Y:S05]  /*0e40*/  CALL.REL.NOINC `($__internal_0_$__cuda_sm3x_div_rn_noftz_f32_slowpath) ;  /* 0x00000000008c7944 */ /* 0x000fea0003c00000 */
[----:B------:R-:W-:-:S07]  /*0e50*/  MOV R13, R3 ;  /* 0x00000003000d7202 */ /* 0x000fce0000000f00 */
.L_x_18:
[----:B------:R-:W-:Y:S05]  /*0e60*/  BSYNC.RECONVERGENT B0 ;  /* 0x0000000000007941 */ /* 0x000fea0003800200 */
.L_x_17:
[----:B0-----:R-:W0:Y:S01]  /*0e70*/  MUFU.RCP R3, R2 ;  /* 0x0000000200037308 */ /* 0x001e220000001000 */
[----:B------:R1:W-:Y:S01]  /*0e80*/  STG.E desc[UR4][R4.64+0x4], R13 ;  /* 0x0000040d04007986 */ /* 0x0003e2000c101904 */
[----:B------:R-:W-:Y:S06]  /*0e90*/  BSSY.RECONVERGENT B0, `(.L_x_19) ;  /* 0x000000c000007945 */ /* 0x000fec0003800200 */
[----:B------:R-:W2:Y:S01]  /*0ea0*/  FCHK P0, R11, R2 ;  /* 0x000000020b007302 */ /* 0x000ea20000000000 */
[----:B0-----:R-:W-:-:S04]  /*0eb0*/  FFMA R0, R3, -R2, 1 ;  /* 0x3f80000003007423 */ /* 0x001fc80000000802 */
[----:B------:R-:W-:-:S04]  /*0ec0*/  FFMA R0, R3, R0, R3 ;  /* 0x0000000003007223 */ /* 0x000fc80000000003 */
[----:B------:R-:W-:-:S04]  /*0ed0*/  FFMA R6, R0, R11, RZ ;  /* 0x0000000b00067223 */ /* 0x000fc800000000ff */
[----:B------:R-:W-:-:S04]  /*0ee0*/  FFMA R3, R6, -R2, R11 ;  /* 0x8000000206037223 */ /* 0x000fc8000000000b */
[----:B------:R-:W-:Y:S01]  /*0ef0*/  FFMA R3, R0, R3, R6 ;  /* 0x0000000300037223 */ /* 0x000fe20000000006 */
[----:B-12---:R-:W-:Y:S06]  /*0f00*/  @!P0 BRA `(.L_x_20) ;  /* 0x0000000000108947 */ /* 0x006fec0003800000 */
[----:B------:R-:W-:Y:S01]  /*0f10*/  IMAD.MOV.U32 R0, RZ, RZ, R11 ;  /* 0x000000ffff007224 */ /* 0x000fe200078e000b */
[----:B------:R-:W-:Y:S02]  /*0f20*/  MOV R3, R2 ;  /* 0x0000000200037202 */ /* 0x000fe40000000f00 */
[----:B------:R-:W-:-:S07]  /*0f30*/  MOV R14, 0xf50 ;  /* 0x00000f50000e7802 */ /* 0x000fce0000000f00 */
[----:B------:R-:W-:Y:S05]  /*0f40*/  CALL.REL.NOINC `($__internal_0_$__cuda_sm3x_div_rn_noftz_f32_slowpath) ;  /* 0x00000000004c7944 */ /* 0x000fea0003c00000 */
.L_x_20:
[----:B------:R-:W-:Y:S05]  /*0f50*/  BSYNC.RECONVERGENT B0 ;  /* 0x0000000000007941 */ /* 0x000fea0003800200 */
.L_x_19:
[----:B------:R-:W0:Y:S01]  /*0f60*/  MUFU.RCP R9, R2 ;  /* 0x0000000200097308 */ /* 0x000e220000001000 */
        /* <DEDUP_REMOVED lines=13> */
[----:B------:R-:W-:-:S07]  /*1040*/  IMAD.MOV.U32 R9, RZ, RZ, R3 ;  /* 0x000000ffff097224 */ /* 0x000fce00078e0003 */
.L_x_22:
[----:B------:R-:W-:Y:S05]  /*1050*/  BSYNC.RECONVERGENT B0 ;  /* 0x0000000000007941 */ /* 0x000fea0003800200 */
.L_x_21:
[----:B------:R-:W-:Y:S01]  /*1060*/  STG.E desc[UR4][R4.64+0xc], R9 ;  /* 0x00000c0904007986 */ /* 0x000fe2000c101904 */
[----:B------:R-:W-:Y:S05]  /*1070*/  EXIT ;  /* 0x000000000000794d */ /* 0x000fea0003800000 */
        .weak           $__internal_0_$__cuda_sm3x_div_rn_noftz_f32_slowpath
        .type           $__internal_0_$__cuda_sm3x_div_rn_noftz_f32_slowpath,@function
        .size           $__internal_0_$__cuda_sm3x_div_rn_noftz_f32_slowpath,(.L_x_52 - $__internal_0_$__cuda_sm3x_div_rn_noftz_f32_slowpath)
$__internal_0_$__cuda_sm3x_div_rn_noftz_f32_slowpath:
[----:B------:R-:W-:Y:S01]  /*1080*/  SHF.R.U32.HI R10, RZ, 0x17, R3 ;  /* 0x00000017ff0a7819 */ /* 0x000fe20000011603 */
[----:B------:R-:W-:Y:S01]  /*1090*/  BSSY.RECONVERGENT B1, `(.L_x_23) ;  /* 0x0000062000017945 */ /* 0x000fe20003800200 */
[----:B------:R-:W-:Y:S02]  /*10a0*/  SHF.R.U32.HI R15, RZ, 0x17, R0 ;  /* 0x00000017ff0f7819 */ /* 0x000fe40000011600 */
[----:B------:R-:W-:Y:S02]  /*10b0*/  LOP3.LUT R10, R10, 0xff, RZ, 0xc0, !PT ;  /* 0x000000ff0a0a7812 */ /* 0x000fe400078ec0ff */
[----:B------:R-:W-:Y:S02]  /*10c0*/  LOP3.LUT R15, R15, 0xff, RZ, 0xc0, !PT ;  /* 0x000000ff0f0f7812 */ /* 0x000fe400078ec0ff */
[----:B------:R-:W-:Y:S02]  /*10d0*/  IADD3 R23, PT, PT, R10, -0x1, RZ ;  /* 0xffffffff0a177810 */ /* 0x000fe40007ffe0ff */
[----:B------:R-:W-:-:S02]  /*10e0*/  IADD3 R22, PT, PT, R15, -0x1, RZ ;  /* 0xffffffff0f167810 */ /* 0x000fc40007ffe0ff */
[----:B------:R-:W-:-:S04]  /*10f0*/  ISETP.GT.U32.AND P0, PT, R23, 0xfd, PT ;  /* 0x000000fd1700780c */ /* 0x000fc80003f04070 */
[----:B------:R-:W-:-:S13]  /*1100*/  ISETP.GT.U32.OR P0, PT, R22, 0xfd, P0 ;  /* 0x000000fd1600780c */ /* 0x000fda0000704470 */
[----:B------:R-:W-:Y:S01]  /*1110*/  @!P0 IMAD.MOV.U32 R12, RZ, RZ, RZ ;  /* 0x000000ffff0c8224 */ /* 0x000fe200078e00ff */
[----:B------:R-:W-:Y:S06]  /*1120*/  @!P0 BRA `(.L_x_24) ;  /* 0x00000000005c8947 */ /* 0x000fec0003800000 */
[----:B------:R-:W-:Y:S02]  /*1130*/  FSETP.GTU.FTZ.AND P0, PT, |R0|, +INF , PT ;  /* 0x7f8000000000780b */ /* 0x000fe40003f1c200 */
[----:B------:R-:W-:-:S04]  /*1140*/  FSETP.GTU.FTZ.AND P1, PT, |R3|, +INF , PT ;  /* 0x7f8000000300780b */ /* 0x000fc80003f3c200 */
[----:B------:R-:W-:-:S13]  /*1150*/  PLOP3.LUT P0, PT, P0, P1, PT, 0xf8, 0x8f ;  /* 0x00000000008f781c */ /* 0x000fda0000703f70 */
[----:B------:R-:W-:Y:S05]  /*1160*/  @P0 BRA `(.L_x_25) ;  /* 0x00000004004c0947 */ /* 0x000fea0003800000 */
[----:B------:R-:W-:-:S13]  /*1170*/  LOP3.LUT P0, RZ, R3, 0x7fffffff, R0, 0xc8, !PT ;  /* 0x7fffffff03ff7812 */ /* 0x000fda000780c800 */
[----:B------:R-:W-:Y:S05]  /*1180*/  @!P0 BRA `(.L_x_26) ;  /* 0x00000004003c8947 */ /* 0x000fea0003800000 */
[C---:B------:R-:W-:Y:S02]  /*1190*/  FSETP.NEU.FTZ.AND P3, PT, |R0|.reuse, +INF , PT ;  /* 0x7f8000000000780b */ /* 0x040fe40003f7d200 */
[----:B------:R-:W-:Y:S02]  /*11a0*/  FSETP.NEU.FTZ.AND P1, PT, |R3|, +INF , PT ;  /* 0x7f8000000300780b */ /* 0x000fe40003f3d200 */
[----:B------:R-:W-:-:S11]  /*11b0*/  FSETP.NEU.FTZ.AND P0, PT, |R0|, +INF , PT ;  /* 0x7f8000000000780b */ /* 0x000fd60003f1d200 */
[----:B------:R-:W-:Y:S05]  /*11c0*/  @!P1 BRA !P3, `(.L_x_26) ;  /* 0x00000004002c9947 */ /* 0x000fea0005800000 */
[----:B------:R-:W-:-:S04]  /*11d0*/  LOP3.LUT P3, RZ, R0, 0x7fffffff, RZ, 0xc0, !PT ;  /* 0x7fffffff00ff7812 */ /* 0x000fc8000786c0ff */
[----:B------:R-:W-:-:S13]  /*11e0*/  PLOP3.LUT P1, PT, P1, P3, PT, 0x2f, 0xf2 ;  /* 0x0000000000f2781c */ /* 0x000fda0000f26577 */
[----:B------:R-:W-:Y:S05]  /*11f0*/  @P1 BRA `(.L_x_27) ;  /* 0x0000000400181947 */ /* 0x000fea0003800000 */
[----:B------:R-:W-:-:S04]  /*1200*/  LOP3.LUT P1, RZ, R3, 0x7fffffff, RZ, 0xc0, !PT ;  /* 0x7fffffff03ff7812 */ /* 0x000fc8000782c0ff */
[----:B------:R-:W-:-:S13]  /*1210*/  PLOP3.LUT P0, PT, P0, P1, PT, 0x2f, 0xf2 ;  /* 0x0000000000f2781c */ /* 0x000fda0000702577 */
[----:B------:R-:W-:Y:S05]  /*1220*/  @P0 BRA `(.L_x_28) ;  /* 0x0000000400000947 */ /* 0x000fea0003800000 */
[----:B------:R-:W-:Y:S02]  /*1230*/  ISETP.GE.AND P0, PT, R22, RZ, PT ;  /* 0x000000ff1600720c */ /* 0x000fe40003f06270 */
[----:B------:R-:W-:-:S11]  /*1240*/  ISETP.GE.AND P1, PT, R23, RZ, PT ;  /* 0x000000ff1700720c */ /* 0x000fd60003f26270 */
[----:B------:R-:W-:Y:S01]  /*1250*/  @P0 MOV R12, RZ ;  /* 0x000000ff000c0202 */ /* 0x000fe20000000f00 */
[----:B------:R-:W-:Y:S01]  /*1260*/  @!P0 FFMA R0, R0, 1.84467440737095516160e+19, RZ ;  /* 0x5f80000000008823 */ /* 0x000fe200000000ff */
[----:B------:R-:W-:Y:S01]  /*1270*/  @!P0 MOV R12, 0xffffffc0 ;  /* 0xffffffc0000c8802 */ /* 0x000fe20000000f00 */
[----:B------:R-:W-:-:S04]  /*1280*/  @!P1 FFMA R3, R3, 1.84467440737095516160e+19, RZ ;  /* 0x5f80000003039823 */ /* 0x000fc800000000ff */
[----:B------:R-:W-:-:S07]  /*1290*/  @!P1 VIADD R12, R12, 0x40 ;  /* 0x000000400c0c9836 */ /* 0x000fce0000000000 */
.L_x_24:
[----:B------:R-:W-:Y:S01]  /*12a0*/  LEA R22, R10, 0xc0800000, 0x17 ;  /* 0xc08000000a167811 */ /* 0x000fe200078eb8ff */
[----:B------:R-:W-:Y:S01]  /*12b0*/  BSSY.RECONVERGENT B2, `(.L_x_29) ;  /* 0x0000036000027945 */ /* 0x000fe20003800200 */
[----:B------:R-:W-:Y:S02]  /*12c0*/  IADD3 R15, PT, PT, R15, -0x7f, RZ ;  /* 0xffffff810f0f7810 */ /* 0x000fe40007ffe0ff */
[----:B------:R-:W-:-:S03]  /*12d0*/  IADD3 R25, PT, PT, -R22, R3, RZ ;  /* 0x0000000316197210 */ /* 0x000fc60007ffe1ff */
[----:B------:R-:W-:Y:S01]  /*12e0*/  IMAD R0, R15, -0x800000, R0 ;  /* 0xff8000000f007824 */ /* 0x000fe200078e0200 */
[----:B------:R-:W0:Y:S01]  /*12f0*/  MUFU.RCP R22, R25 ;  /* 0x0000001900167308 */ /* 0x000e220000001000 */
[----:B------:R-:W-:Y:S01]  /*1300*/  FADD.FTZ R3, -R25, -RZ ;  /* 0x800000ff19037221 */ /* 0x000fe20000010100 */
[----:B------:R-:W-:-:S05]  /*1310*/  IADD3 R15, PT, PT, R15, 0x7f, -R10 ;  /* 0x0000007f0f0f7810 */ /* 0x000fca0007ffe80a */
[----:B------:R-:W-:Y:S02]  /*1320*/  IMAD.IADD R15, R15, 0x1, R12 ;  /* 0x000000010f0f7824 */ /* 0x000fe400078e020c */
[----:B0-----:R-:W-:-:S04]  /*1330*/  FFMA R23, R22, R3, 1 ;  /* 0x3f80000016177423 */ /* 0x001fc80000000003 */
[----:B------:R-:W-:-:S04]  /*1340*/  FFMA R23, R22, R23, R22 ;  /* 0x0000001716177223 */ /* 0x000fc80000000016 */
[----:B------:R-:W-:-:S04]  /*1350*/  FFMA R22, R0, R23, RZ ;  /* 0x0000001700167223 */ /* 0x000fc800000000ff */
[----:B------:R-:W-:-:S04]  /*1360*/  FFMA R24, R3, R22, R0 ;  /* 0x0000001603187223 */ /* 0x000fc80000000000 */
[----:B------:R-:W-:-:S04]  /*1370*/  FFMA R22, R23, R24, R22 ;  /* 0x0000001817167223 */ /* 0x000fc80000000016 */
[----:B------:R-:W-:-:S04]  /*1380*/  FFMA R3, R3, R22, R0 ;  /* 0x0000001603037223 */ /* 0x000fc80000000000 */
[----:B------:R-:W-:-:S05]  /*1390*/  FFMA R0, R23, R3, R22 ;  /* 0x0000000317007223 */ /* 0x000fca0000000016 */
[----:B------:R-:W-:-:S04]  /*13a0*/  SHF.R.U32.HI R10, RZ, 0x17, R0 ;  /* 0x00000017ff0a7819 */ /* 0x000fc80000011600 */
[----:B------:R-:W-:-:S04]  /*13b0*/  LOP3.LUT R10, R10, 0xff, RZ, 0xc0, !PT ;  /* 0x000000ff0a0a7812 */ /* 0x000fc800078ec0ff */
[----:B------:R-:W-:-:S04]  /*13c0*/  IADD3 R10, PT, PT, R10, R15, RZ ;  /* 0x0000000f0a0a7210 */ /* 0x000fc80007ffe0ff */
[----:B------:R-:W-:-:S04]  /*13d0*/  IADD3 R12, PT, PT, R10, -0x1, RZ ;  /* 0xffffffff0a0c7810 */ /* 0x000fc80007ffe0ff */
[----:B------:R-:W-:-:S13]  /*13e0*/  ISETP.GE.U32.AND P0, PT, R12, 0xfe, PT ;  /* 0x000000fe0c00780c */ /* 0x000fda0003f06070 */
[----:B------:R-:W-:Y:S05]  /*13f0*/  @!P0 BRA `(.L_x_30) ;  /* 0x0000000000808947 */ /* 0x000fea0003800000 */
[----:B------:R-:W-:-:S13]  /*1400*/  ISETP.GT.AND P0, PT, R10, 0xfe, PT ;  /* 0x000000fe0a00780c */ /* 0x000fda0003f04270 */
[----:B------:R-:W-:Y:S05]  /*1410*/  @P0 BRA `(.L_x_31) ;  /* 0x00000000006c0947 */ /* 0x000fea0003800000 */
[----:B------:R-:W-:-:S13]  /*1420*/  ISETP.GE.AND P0, PT, R10, 0x1, PT ;  /* 0x000000010a00780c */ /* 0x000fda0003f06270 */
[----:B------:R-:W-:Y:S05]  /*1430*/  @P0 BRA `(.L_x_32) ;  /* 0x0000000000740947 */ /* 0x000fea0003800000 */
[----:B------:R-:W-:Y:S02]  /*1440*/  ISETP.GE.AND P0, PT, R10, -0x18, PT ;  /* 0xffffffe80a00780c */ /* 0x000fe40003f06270 */
[----:B------:R-:W-:-:S11]  /*1450*/  LOP3.LUT R0, R0, 0x80000000, RZ, 0xc0, !PT ;  /* 0x8000000000007812 */ /* 0x000fd600078ec0ff */
[----:B------:R-:W-:Y:S05]  /*1460*/  @!P0 BRA `(.L_x_32) ;  /* 0x0000000000688947 */ /* 0x000fea0003800000 */
[CCC-:B------:R-:W-:Y:S01]  /*1470*/  FFMA.RZ R12, R23.reuse, R3.reuse, R22.reuse ;  /* 0x00000003170c7223 */ /* 0x1c0fe2000000c016 */
[CCC-:B------:R-:W-:Y:S01]  /*1480*/  FFMA.RP R15, R23.reuse, R3.reuse, R22.reuse ;  /* 0x00000003170f7223 */ /* 0x1c0fe20000008016 */
[----:B------:R-:W-:Y:S01]  /*1490*/  FFMA.RM R22, R23, R3, R22 ;  /* 0x0000000317167223 */ /* 0x000fe20000004016 */
[C---:B------:R-:W-:Y:S01]  /*14a0*/  VIADD R3, R10.reuse, 0x20 ;  /* 0x000000200a037836 */ /* 0x040fe20000000000 */
[----:B------:R-:W-:Y:S02]  /*14b0*/  ISETP.NE.AND P3, PT, R10, RZ, PT ;  /* 0x000000ff0a00720c */ /* 0x000fe40003f65270 */
[----:B------:R-:W-:Y:S02]  /*14c0*/  LOP3.LUT R12, R12, 0x7fffff, RZ, 0xc0, !PT ;  /* 0x007fffff0c0c7812 */ /* 0x000fe400078ec0ff */
[----:B------:R-:W-:Y:S02]  /*14d0*/  ISETP.NE.AND P1, PT, R10, RZ, PT ;  /* 0x000000ff0a00720c */ /* 0x000fe40003f25270 */
[----:B------:R-:W-:-:S02]  /*14e0*/  LOP3.LUT R12, R12, 0x800000, RZ, 0xfc, !PT ;  /* 0x008000000c0c7812 */ /* 0x000fc400078efcff */
[----:B------:R-:W-:Y:S02]  /*14f0*/  IADD3 R10, PT, PT, -R10, RZ, RZ ;  /* 0x000000ff0a0a7210 */ /* 0x000fe40007ffe1ff */
[----:B------:R-:W-:Y:S02]  /*1500*/  SHF.L.U32 R3, R12, R3, RZ ;  /* 0x000000030c037219 */ /* 0x000fe400000006ff */
[----:B------:R-:W-:Y:S02]  /*1510*/  FSETP.NEU.FTZ.AND P0, PT, R15, R22, PT ;  /* 0x000000160f00720b */ /* 0x000fe40003f1d000 */
[----:B------:R-:W-:Y:S02]  /*1520*/  SEL R15, R10, RZ, P3 ;  /* 0x000000ff0a0f7207 */ /* 0x000fe40001800000 */
[----:B------:R-:W-:Y:S02]  /*1530*/  ISETP.NE.AND P1, PT, R3, RZ, P1 ;  /* 0x000000ff0300720c */ /* 0x000fe40000f25270 */
[----:B------:R-:W-:-:S02]  /*1540*/  SHF.R.U32.HI R15, RZ, R15, R12 ;  /* 0x0000000fff0f7219 */ /* 0x000fc4000001160c */
[----:B------:R-:W-:Y:S02]  /*1550*/  PLOP3.LUT P0, PT, P0, P1, PT, 0xf8, 0x8f ;  /* 0x00000000008f781c */ /* 0x000fe40000703f70 */
[----:B------:R-:W-:Y:S02]  /*1560*/  SHF.R.U32.HI R10, RZ, 0x1, R15 ;  /* 0x00000001ff0a7819 */ /* 0x000fe4000001160f */
[----:B------:R-:W-:-:S04]  /*1570*/  SEL R3, RZ, 0x1, !P0 ;  /* 0x00000001ff037807 */ /* 0x000fc80004000000 */
[----:B------:R-:W-:-:S04]  /*1580*/  LOP3.LUT R12, R3, 0x1, R10, 0xf8, !PT ;  /* 0x00000001030c7812 */ /* 0x000fc800078ef80a */
[----:B------:R-:W-:-:S04]  /*1590*/  LOP3.LUT R15, R12, R15, RZ, 0xc0, !PT ;  /* 0x0000000f0c0f7212 */ /* 0x000fc800078ec0ff */
[----:B------:R-:W-:-:S04]  /*15a0*/  IADD3 R15, PT, PT, R10, R15, RZ ;  /* 0x0000000f0a0f7210 */ /* 0x000fc80007ffe0ff */
[----:B------:R-:W-:Y:S01]  /*15b0*/  LOP3.LUT R0, R15, R0, RZ, 0xfc, !PT ;  /* 0x000000000f007212 */ /* 0x000fe200078efcff */
[----:B------:R-:W-:Y:S06]  /*15c0*/  BRA `(.L_x_32) ;  /* 0x0000000000107947 */ /* 0x000fec0003800000 */
.L_x_31:
[----:B------:R-:W-:-:S04]  /*15d0*/  LOP3.LUT R0, R0, 0x80000000, RZ, 0xc0, !PT ;  /* 0x8000000000007812 */ /* 0x000fc800078ec0ff */
[----:B------:R-:W-:Y:S01]  /*15e0*/  LOP3.LUT R0, R0, 0x7f800000, RZ, 0xfc, !PT ;  /* 0x7f80000000007812 */ /* 0x000fe200078efcff */
[----:B------:R-:W-:Y:S06]  /*15f0*/  BRA `(.L_x_32) ;  /* 0x0000000000047947 */ /* 0x000fec0003800000 */
.L_x_30:
[----:B------:R-:W-:-:S07]  /*1600*/  IMAD R0, R15, 0x800000, R0 ;  /* 0x008000000f007824 */ /* 0x000fce00078e0200 */
.L_x_32:
[----:B------:R-:W-:Y:S05]  /*1610*/  BSYNC.RECONVERGENT B2 ;  /* 0x0000000000027941 */ /* 0x000fea0003800200 */
.L_x_29:
[----:B------:R-:W-:Y:S05]  /*1620*/  BRA `(.L_x_33) ;  /* 0x0000000000207947 */ /* 0x000fea0003800000 */
.L_x_28:
[----:B------:R-:W-:-:S04]  /*1630*/  LOP3.LUT R0, R3, 0x80000000, R0, 0x48, !PT ;  /* 0x8000000003007812 */ /* 0x000fc800078e4800 */
[----:B------:R-:W-:Y:S01]  /*1640*/  LOP3.LUT R0, R0, 0x7f800000, RZ, 0xfc, !PT ;  /* 0x7f80000000007812 */ /* 0x000fe200078efcff */
[----:B------:R-:W-:Y:S06]  /*1650*/  BRA `(.L_x_33) ;  /* 0x0000000000147947 */ /* 0x000fec0003800000 */
.L_x_27:
[----:B------:R-:W-:Y:S01]  /*1660*/  LOP3.LUT R0, R3, 0x80000000, R0, 0x48, !PT ;  /* 0x8000000003007812 */ /* 0x000fe200078e4800 */
[----:B------:R-:W-:Y:S06]  /*1670*/  BRA `(.L_x_33) ;  /* 0x00000000000c7947 */ /* 0x000fec0003800000 */
.L_x_26:
[----:B------:R-:W0:Y:S01]  /*1680*/  MUFU.RSQ R0, -QNAN ;  /* 0xffc0000000007908 */ /* 0x000e220000001400 */
[----:B------:R-:W-:Y:S05]  /*1690*/  BRA `(.L_x_33) ;  /* 0x0000000000047947 */ /* 0x000fea0003800000 */
.L_x_25:
[----:B------:R-:W-:-:S07]  /*16a0*/  FADD.FTZ R0, R0, R3 ;  /* 0x0000000300007221 */ /* 0x000fce0000010000 */
.L_x_33:
[----:B------:R-:W-:Y:S05]  /*16b0*/  BSYNC.RECONVERGENT B1 ;  /* 0x0000000000017941 */ /* 0x000fea0003800200 */
.L_x_23:
[----:B------:R-:W-:Y:S01]  /*16c0*/  HFMA2 R15, -RZ, RZ, 0, 0 ;  /* 0x00000000ff0f7431 */ /* 0x000fe200000001ff */
[----:B0-----:R-:W-:-:S03]  /*16d0*/  MOV R3, R0 ;  /* 0x0000000000037202 */ /* 0x001fc60000000f00 */
[----:B------:R-:W-:Y:S05]  /*16e0*/  RET.REL.NODEC R14 `(_Z16glow_blur_kernelPKfPfiifb) ;  /* 0xffffffe80e447950 */ /* 0x000fea0003c3ffff */
.L_x_34:
        /* <DEDUP_REMOVED lines=9> */
.L_x_52:


//--------------------- .text._Z19glow_extract_kernelPKfPfiif --------------------------
	.section	.text._Z19glow_extract_kernelPKfPfiif,"ax",@progbits
	.align	128
        .global         _Z19glow_extract_kernelPKfPfiif
        .type           _Z19glow_extract_kernelPKfPfiif,@function
        .size           _Z19glow_extract_kernelPKfPfiif,(.L_x_53 - _Z19glow_extract_kernelPKfPfiif)
        .other          _Z19glow_extract_kernelPKfPfiif,@"STO_CUDA_ENTRY STV_DEFAULT"
_Z19glow_extract_kernelPKfPfiif:
.text._Z19glow_extract_kernelPKfPfiif:
        /* <DEDUP_REMOVED lines=15> */
[----:B------:R-:W-:-:S05]  /*00f0*/  IMAD R2, R3, UR6, R0 ;  /* 0x0000000603027c24 */ /* 0x000fca000f8e0200 */
[----:B------:R-:W-:Y:S01]  /*0100*/  SHF.L.U32 R2, R2, 0x2, RZ ;  /* 0x0000000202027819 */ /* 0x000fe200000006ff */
[----:B------:R-:W2:Y:S04]  /*0110*/  LDC R10, c[0x0][0x398] ;  /* 0x0000e600ff0a7b82 */ /* 0x000ea80000000800 */
[----:B0-----:R-:W-:-:S05]  /*0120*/  IMAD.WIDE R8, R2, 0x4, R8 ;  /* 0x0000000402087825 */ /* 0x001fca00078e0208 */
[----:B-1----:R-:W3:Y:S04]  /*0130*/  LDG.E R5, desc[UR4][R8.64+0x4] ;  /* 0x0000040408057981 */ /* 0x002ee8000c1e1900 */
[----:B------:R-:W4:Y:S04]  /*0140*/  LDG.E R7, desc[UR4][R8.64] ;  /* 0x0000000408077981 */ /* 0x000f28000c1e1900 */
[----:B------:R-:W2:Y:S04]  /*0150*/  LDG.E R6, desc[UR4][R8.64+0x8] ;  /* 0x0000080408067981 */ /* 0x000ea8000c1e1900 */
[----:B------:R0:W5:Y:S01]  /*0160*/  LDG.E R4, desc[UR4][R8.64+0xc] ;  /* 0x00000c0408047981 */ /* 0x000162000c1e1900 */
[----:B---3--:R-:W-:-:S04]  /*0170*/  FMUL R0, R5, 0.71520000696182250977 ;  /* 0x3f37175905007820 */ /* 0x008fc80000400000 */
[----:B----4-:R-:W-:-:S04]  /*0180*/  FFMA R3, R7, 0.21259999275207519531, R0 ;  /* 0x3e59b3d007037823 */ /* 0x010fc80000000000 */
[----:B--2---:R-:W-:-:S05]  /*0190*/  FFMA R3, R6, 0.072200000286102294922, R3 ;  /* 0x3d93dd9806037823 */ /* 0x004fca0000000003 */
[----:B------:R-:W-:-:S13]  /*01a0*/  FSETP.GT.AND P0, PT, R3, R10, PT ;  /* 0x0000000a0300720b */ /* 0x000fda0003f04000 */
[----:B0-----:R-:W-:Y:S05]  /*01b0*/  @!P0 BRA `(.L_x_35) ;  /* 0x00000004008c8947 */ /* 0x001fea0003800000 */
[----:B------:R-:W-:Y:S01]  /*01c0*/  FADD R0, -R10, 1 ;  /* 0x3f8000000a007421 */ /* 0x000fe20000000100 */
[----:B------:R-:W-:Y:S03]  /*01d0*/  BSSY.RECONVERGENT B0, `(.L_x_36) ;  /* 0x000000f000007945 */ /* 0x000fe60003800200 */
[----:B------:R-:W-:Y:S01]  /*01e0*/  FADD R13, R0, 0.0010000000474974513054 ;  /* 0x3a83126f000d7421 */ /* 0x000fe20000000000 */
[----:B------:R-:W-:-:S03]  /*01f0*/  FADD R0, R3, -R10 ;  /* 0x8000000a03007221 */ /* 0x000fc60000000000 */
[----:B------:R-:W0:Y:S08]  /*0200*/  MUFU.RCP R8, R13 ;  /* 0x0000000d00087308 */ /* 0x000e300000001000 */
[----:B------:R-:W1:Y:S01]  /*0210*/  FCHK P0, R0, R13 ;  /* 0x0000000d00007302 */ /* 0x000e620000000000 */
[----:B0-----:R-:W-:-:S04]  /*0220*/  FFMA R9, -R13, R8, 1 ;  /* 0x3f8000000d097423 */ /* 0x001fc80000000108 */
[----:B------:R-:W-:Y:S01]  /*0230*/  FFMA R9, R8, R9, R8 ;  /* 0x0000000908097223 */ /* 0x000fe20000000008 */
[----:B------:R-:W-:-:S03]  /*0240*/  IMAD.MOV.U32 R8, RZ, RZ, 0x3f800000 ;  /* 0x3f800000ff087424 */ /* 0x000fc600078e00ff */
[----:B------:R-:W-:-:S04]  /*0250*/  FFMA R10, R0, R9, RZ ;  /* 0x00000009000a7223 */ /* 0x000fc800000000ff */
[----:B------:R-:W-:-:S04]  /*0260*/  FFMA R3, -R13, R10, R0 ;  /* 0x0000000a0d037223 */ /* 0x000fc80000000100 */
[----:B------:R-:W-:Y:S01]  /*0270*/  FFMA R3, R9, R3, R10 ;  /* 0x0000000309037223 */ /* 0x000fe2000000000a */
[----:B-1----:R-:W-:Y:S06]  /*0280*/  @!P0 BRA `(.L_x_37) ;  /* 0x00000000000c8947 */ /* 0x002fec0003800000 */
[----:B------:R-:W-:-:S07]  /*0290*/  MOV R10, 0x2b0 ;  /* 0x000002b0000a7802 */ /* 0x000fce0000000f00 */
[----:B-----5:R-:W-:Y:S05]  /*02a0*/  CALL.REL.NOINC `($__internal_1_$__cuda_sm3x_div_rn_noftz_f32_slowpath) ;  /* 0x00000004006c7944 */ /* 0x020fea0003c00000 */
[----:B------:R-:W-:-:S07]  /*02b0*/  MOV R3, R0 ;  /* 0x0000000000037202 */ /* 0x000fce0000000f00 */
.L_x_37:
[----:B------:R-:W-:Y:S05]  /*02c0*/  BSYNC.RECONVERGENT B0 ;  /* 0x0000000000007941 */ /* 0x000fea0003800200 */
.L_x_36:
[----:B------:R-:W-:Y:S01]  /*02d0*/  FSETP.NEU.AND P0, PT, R3, 1, PT ;  /* 0x3f8000000300780b */ /* 0x000fe20003f0d000 */
[----:B------:R-:W-:-:S12]  /*02e0*/  BSSY.RECONVERGENT B0, `(.L_x_38) ;  /* 0x0000046000007945 */ /* 0x000fd80003800200 */
[----:B------:R-:W-:Y:S05]  /*02f0*/  @!P0 BRA `(.L_x_39) ;  /* 0x0000000400108947 */ /* 0x000fea0003800000 */
[----:B------:R-:W-:-:S13]  /*0300*/  FSETP.NAN.AND P0, PT, |R3|, |R3|, PT ;  /* 0x400000030300720b */ /* 0x000fda0003f08200 */
[----:B------:R-:W-:Y:S01]  /*0310*/  @P0 FADD R8, R3, 0.80000001192092895508 ;  /* 0x3f4ccccd03080421 */ /* 0x000fe20000000000 */
[----:B------:R-:W-:Y:S06]  /*0320*/  @P0 BRA `(.L_x_39) ;  /* 0x0000000400040947 */ /* 0x000fec0003800000 */
[----:B------:R-:W-:-:S04]  /*0330*/  FSETP.NEU.AND P0, PT, |R3|, +INF , PT ;  /* 0x7f8000000300780b */ /* 0x000fc80003f0d200 */
[----:B------:R-:W-:-:S13]  /*0340*/  FSETP.NEU.AND P0, PT, R3, RZ, P0 ;  /* 0x000000ff0300720b */ /* 0x000fda000070d000 */
[----:B------:R-:W-:-:S05]  /*0350*/  @!P0 FADD R8, R3, R3 ;  /* 0x0000000303088221 */ /* 0x000fca0000000000 */
[----:B------:R-:W-:Y:S01]  /*0360*/  @!P0 LOP3.LUT R8, R8, 0x7fffffff, RZ, 0xc0, !PT ;  /* 0x7fffffff08088812 */ /* 0x000fe200078ec0ff */
[----:B------:R-:W-:Y:S06]  /*0370*/  @!P0 BRA `(.L_x_39) ;  /* 0x0000000000f08947 */ /* 0x000fec0003800000 */
[C---:B------:R-:W-:Y:S01]  /*0380*/  FMUL R0, |R3|.reuse, 16777216 ;  /* 0x4b80000003007820 */ /* 0x040fe20000400200 */
[C---:B------:R-:W-:Y:S01]  /*0390*/  FSETP.GEU.AND P0, PT, |R3|.reuse, 1.175494350822287508e-38, PT ;  /* 0x008000000300780b */ /* 0x040fe20003f0e200 */
[----:B------:R-:W-:Y:S01]  /*03a0*/  IMAD.MOV.U32 R14, RZ, RZ, 0x3a2c32e4 ;  /* 0x3a2c32e4ff0e7424 */ /* 0x000fe200078e00ff */
[----:B------:R-:W-:Y:S02]  /*03b0*/  FSETP.GEU.AND P2, PT, R3, RZ, PT ;  /* 0x000000ff0300720b */ /* 0x000fe40003f4e000 */
[----:B------:R-:W-:-:S05]  /*03c0*/  FSEL R0, R0, |R3|, !P0 ;  /* 0x4000000300007208 */ /* 0x000fca0004000000 */
[----:B------:R-:W-:-:S05]  /*03d0*/  VIADD R8, R0, 0xc0cafb0d ;  /* 0xc0cafb0d00087836 */ /* 0x000fca0000000000 */
[----:B------:R-:W-:-:S04]  /*03e0*/  LOP3.LUT R9, R8, 0xff800000, RZ, 0xc0, !PT ;  /* 0xff80000008097812 */ /* 0x000fc800078ec0ff */
[-C--:B------:R-:W-:Y:S02]  /*03f0*/  IADD3 R0, PT, PT, R0, -R9.reuse, RZ ;  /* 0x8000000900007210 */ /* 0x080fe40007ffe0ff */
[----:B------:R-:W-:-:S03]  /*0400*/  I2FP.F32.S32 R9, R9 ;  /* 0x0000000900097245 */ /* 0x000fc60000201400 */
[C---:B------:R-:W-:Y:S01]  /*0410*/  FADD R10, R0.reuse, 1 ;  /* 0x3f800000000a7421 */ /* 0x040fe20000000000 */
[----:B------:R-:W-:Y:S01]  /*0420*/  FADD R8, R0, -1 ;  /* 0xbf80000000087421 */ /* 0x000fe20000000000 */
[----:B------:R-:W-:-:S03]  /*0430*/  FSEL R0, RZ, -24, P0 ;  /* 0xc1c00000ff007808 */ /* 0x000fc60000000000 */
[----:B------:R-:W-:Y:S01]  /*0440*/  FADD R11, R8, R8 ;  /* 0x00000008080b7221 */ /* 0x000fe20000000000 */
[----:B------:R-:W0:Y:S01]  /*0450*/  MUFU.RCP R10, R10 ;  /* 0x0000000a000a7308 */ /* 0x000e220000001000 */
[----:B------:R-:W-:Y:S02]  /*0460*/  FFMA R9, R9, 1.1920928955078125e-07, R0 ;  /* 0x3400000009097823 */ /* 0x000fe40000000000 */
[----:B0-----:R-:W-:-:S04]  /*0470*/  FMUL R12, R10, R11 ;  /* 0x0000000b0a0c7220 */ /* 0x001fc80000400000 */
[----:B------:R-:W-:Y:S01]  /*0480*/  FADD R13, R8, -R12 ;  /* 0x8000000c080d7221 */ /* 0x000fe20000000000 */
[C---:B------:R-:W-:Y:S01]  /*0490*/  FMUL R11, R12.reuse, R12 ;  /* 0x0000000c0c0b7220 */ /* 0x040fe20000400000 */
[----:B------:R-:W-:Y:S02]  /*04a0*/  FFMA R0, R12, 1.4426950216293334961, R9 ;  /* 0x3fb8aa3b0c007823 */ /* 0x000fe40000000009 */
[----:B------:R-:W-:Y:S01]  /*04b0*/  FADD R13, R13, R13 ;  /* 0x0000000d0d0d7221 */ /* 0x000fe20000000000 */
[----:B------:R-:W-:Y:S01]  /*04c0*/  FFMA R14, R11, R14, 0.0032181653659790754318 ;  /* 0x3b52e7db0b0e7423 */ /* 0x000fe2000000000e */
[----:B------:R-:W-:Y:S02]  /*04d0*/  FADD R9, R9, -R0 ;  /* 0x8000000009097221 */ /* 0x000fe40000000000 */
[----:B------:R-:W-:Y:S01]  /*04e0*/  FFMA R13, R8, -R12, R13 ;  /* 0x8000000c080d7223 */ /* 0x000fe2000000000d */
[----:B------:R-:W-:Y:S01]  /*04f0*/  FFMA R14, R11, R14, 0.018033718690276145935 ;  /* 0x3c93bb730b0e7423 */ /* 0x000fe2000000000e */
[----:B------:R-:W-:-:S02]  /*0500*/  FFMA R8, R12, 1.4426950216293334961, R9 ;  /* 0x3fb8aa3b0c087823 */ /* 0x000fc40000000009 */
[----:B------:R-:W-:Y:S01]  /*0510*/  FMUL R13, R10, R13 ;  /* 0x0000000d0a0d7220 */ /* 0x000fe20000400000 */
[----:B------:R-:W-:-:S03]  /*0520*/  FFMA R14, R11, R14, 0.12022458761930465698 ;  /* 0x3df6384f0b0e7423 */ /* 0x000fc6000000000e */
[----:B------:R-:W-:Y:S01]  /*0530*/  FFMA R9, R13, 1.4426950216293334961, R8 ;  /* 0x3fb8aa3b0d097823 */ /* 0x000fe20000000008 */
[----:B------:R-:W-:-:S03]  /*0540*/  FMUL R11, R11, R14 ;  /* 0x0000000e0b0b7220 */ /* 0x000fc60000400000 */
[----:B------:R-:W-:Y:S01]  /*0550*/  FFMA R10, R12, 1.9251366722983220825e-08, R9 ;  /* 0x32a55e340c0a7823 */ /* 0x000fe20000000009 */
[----:B------:R-:W-:-:S04]  /*0560*/  FMUL R8, R11, 3 ;  /* 0x404000000b087820 */ /* 0x000fc80000400000 */
[----:B------:R-:W-:-:S04]  /*0570*/  FFMA R8, R13, R8, R10 ;  /* 0x000000080d087223 */ /* 0x000fc8000000000a */
[----:B------:R-:W-:-:S04]  /*0580*/  FFMA R11, R12, R11, R8 ;  /* 0x0000000b0c0b7223 */ /* 0x000fc80000000008 */
[----:B------:R-:W-:-:S04]  /*0590*/  FADD R9, R0, R11 ;  /* 0x0000000b00097221 */ /* 0x000fc80000000000 */
[----:B------:R-:W-:Y:S01]  /*05a0*/  FMUL R8, R9, 0.80000001192092895508 ;  /* 0x3f4ccccd09087820 */ /* 0x000fe20000400000 */
[----:B------:R-:W-:-:S03]  /*05b0*/  FADD R0, -R0, R9 ;  /* 0x0000000900007221 */ /* 0x000fc60000000100 */
[----:B------:R-:W0:Y:S01]  /*05c0*/  FRND R13, R8 ;  /* 0x00000008000d7307 */ /* 0x000e220000201000 */
[----:B------:R-:W-:Y:S01]  /*05d0*/  FADD R0, R11, -R0 ;  /* 0x800000000b007221 */ /* 0x000fe20000000000 */
[----:B------:R-:W-:Y:S01]  /*05e0*/  FFMA R9, R9, 0.80000001192092895508, -R8 ;  /* 0x3f4ccccd09097823 */ /* 0x000fe20000000808 */
[----:B------:R-:W-:Y:S01]  /*05f0*/  HFMA2 R11, -RZ, RZ, 0.64013671875, -15.109375 ;  /* 0x391fcb8eff0b7431 */ /* 0x000fe200000001ff */
[----:B------:R-:W-:Y:S02]  /*0600*/  FSETP.GT.AND P0, PT, |R8|, 152, PT ;  /* 0x431800000800780b */ /* 0x000fe40003f04200 */
[----:B------:R-:W-:Y:S02]  /*0610*/  FFMA R9, R0, 0.80000001192092895508, R9 ;  /* 0x3f4ccccd00097823 */ /* 0x000fe40000000009 */
[----:B------:R-:W1:Y:S01]  /*0620*/  F2I.NTZ R10, R8 ;  /* 0x00000008000a7305 */ /* 0x000e620000203100 */
[----:B0-----:R-:W-:Y:S01]  /*0630*/  FADD R0, R8, -R13 ;  /* 0x8000000d08007221 */ /* 0x001fe20000000000 */
[----:B------:R-:W-:-:S03]  /*0640*/  FSETP.GT.AND P1, PT, R13, RZ, PT ;  /* 0x000000ff0d00720b */ /* 0x000fc60003f24000 */
[----:B------:R-:W-:-:S04]  /*0650*/  FADD R0, R0, R9 ;  /* 0x0000000900007221 */ /* 0x000fc80000000000 */
[----:B------:R-:W-:-:S04]  /*0660*/  FFMA R9, R0, R11, 0.0013391353422775864601 ;  /* 0x3aaf85ed00097423 */ /* 0x000fc8000000000b */
[----:B------:R-:W-:-:S04]  /*0670*/  FFMA R9, R0, R9, 0.0096188392490148544312 ;  /* 0x3c1d985600097423 */ /* 0x000fc80000000009 */
[----:B------:R-:W-:-:S04]  /*0680*/  FFMA R9, R0, R9, 0.055503588169813156128 ;  /* 0x3d6357bb00097423 */ /* 0x000fc80000000009 */
[----:B------:R-:W-:Y:S01]  /*0690*/  FFMA R11, R0, R9, 0.24022644758224487305 ;  /* 0x3e75fdec000b7423 */ /* 0x000fe20000000009 */
[----:B------:R-:W-:Y:S02]  /*06a0*/  SEL R9, RZ, 0x83000000, P1 ;  /* 0x83000000ff097807 */ /* 0x000fe40000800000 */
[----:B------:R-:W-:Y:S01]  /*06b0*/  FSETP.GEU.AND P1, PT, R8, RZ, PT ;  /* 0x000000ff0800720b */ /* 0x000fe20003f2e000 */
[----:B------:R-:W-:Y:S01]  /*06c0*/  FFMA R11, R0, R11, 0.69314718246459960938 ;  /* 0x3f317218000b7423 */ /* 0x000fe2000000000b */
[----:B-1----:R-:W-:Y:S01]  /*06d0*/  LEA R10, R10, -R9, 0x17 ;  /* 0x800000090a0a7211 */ /* 0x002fe200078eb8ff */
[----:B------:R-:W-:Y:S01]  /*06e0*/  VIADD R3, R9, 0x7f000000 ;  /* 0x7f00000009037836 */ /* 0x000fe20000000000 */
[----:B------:R-:W-:Y:S01]  /*06f0*/  FSEL R8, RZ, +INF , !P1 ;  /* 0x7f800000ff087808 */ /* 0x000fe20004800000 */
[----:B------:R-:W-:-:S04]  /*0700*/  FFMA R0, R0, R11, 1 ;  /* 0x3f80000000007423 */ /* 0x000fc8000000000b */
[----:B------:R-:W-:-:S04]  /*0710*/  FMUL R3, R3, R0 ;  /* 0x0000000003037220 */ /* 0x000fc80000400000 */
[----:B------:R-:W-:Y:S01]  /*0720*/  @!P0 FMUL R8, R10, R3 ;  /* 0x000000030a088220 */ /* 0x000fe20000400000 */
[----:B------:R-:W-:-:S07]  /*0730*/  @!P2 MOV R8, 0x7fffffff ;  /* 0x7fffffff0008a802 */ /* 0x000fce0000000f00 */
.L_x_39:
[----:B------:R-:W-:Y:S05]  /*0740*/  BSYNC.RECONVERGENT B0 ;  /* 0x0000000000007941 */ /* 0x000fea0003800200 */
.L_x_38:
[----:B------:R-:W0:Y:S01]  /*0750*/  LDC.64 R10, c[0x0][0x388] ;  /* 0x0000e200ff0a7b82 */ /* 0x000e220000000a00 */
[-C--:B------:R-:W-:Y:S01]  /*0760*/  FMUL R7, R7, R8.reuse ;  /* 0x0000000807077220 */ /* 0x080fe20000400000 */
[-C--:B------:R-:W-:Y:S01]  /*0770*/  FMUL R5, R5, R8.reuse ;  /* 0x0000000805057220 */ /* 0x080fe20000400000 */
[----:B------:R-:W-:Y:S01]  /*0780*/  FMUL R9, R6, R8 ;  /* 0x0000000806097220 */ /* 0x000fe20000400000 */
[----:B0-----:R-:W-:-:S05]  /*0790*/  IMAD.WIDE R2, R2, 0x4, R10 ;  /* 0x0000000402027825 */ /* 0x001fca00078e020a */
[----:B------:R-:W-:Y:S04]  /*07a0*/  STG.E desc[UR4][R2.64], R7 ;  /* 0x0000000702007986 */ /* 0x000fe8000c101904 */
[----:B------:R-:W-:Y:S04]  /*07b0*/  STG.E desc[UR4][R2.64+0x4], R5 ;  /* 0x0000040502007986 */ /* 0x000fe8000c101904 */
[----:B------:R-:W-:Y:S04]  /*07c0*/  STG.E desc[UR4][R2.64+0x8], R9 ;  /* 0x0000080902007986 */ /* 0x000fe8000c101904 */
[----:B-----5:R-:W-:Y:S01]  /*07d0*/  STG.E desc[UR4][R2.64+0xc], R4 ;  /* 0x00000c0402007986 */ /* 0x020fe2000c101904 */
[----:B------:R-:W-:Y:S05]  /*07e0*/  EXIT ;  /* 0x000000000000794d */ /* 0x000fea0003800000 */
.L_x_35:
[----:B------:R-:W0:Y:S02]  /*07f0*/  LDC.64 R6, c[0x0][0x388] ;  /* 0x0000e200ff067b82 */ /* 0x000e240000000a00 */
[----:B0-----:R-:W-:-:S05]  /*0800*/  IMAD.WIDE R6, R2, 0x4, R6 ;  /* 0x0000000402067825 */ /* 0x001fca00078e0206 */
[----:B-----5:R-:W-:Y:S04]  /*0810*/  STG.E desc[UR4][R6.64+0xc], R4 ;  /* 0x00000c0406007986 */ /* 0x020fe8000c101904 */
[----:B------:R-:W-:Y:S04]  /*0820*/  STG.E desc[UR4][R6.64], RZ ;  /* 0x000000ff06007986 */ /* 0x000fe8000c101904 */
[----:B------:R-:W-:Y:S04]  /*0830*/  STG.E desc[UR4][R6.64+0x4], RZ ;  /* 0x000004ff06007986 */ /* 0x000fe8000c101904 */
[----:B------:R-:W-:Y:S01]  /*0840*/  STG.E desc[UR4][R6.64+0x8], RZ ;  /* 0x000008ff06007986 */ /* 0x000fe2000c101904 */
[----:B------:R-:W-:Y:S05]  /*0850*/  EXIT ;  /* 0x000000000000794d */ /* 0x000fea0003800000 */
        .weak           $__internal_1_$__cuda_sm3x_div_rn_noftz_f32_slowpath
        .type           $__internal_1_$__cuda_sm3x_div_rn_noftz_f32_slowpath,@function
        .size           $__internal_1_$__cuda_sm3x_div_rn_noftz_f32_slowpath,(.L_x_53 - $__internal_1_$__cuda_sm3x_div_rn_noftz_f32_slowpath)
$__internal_1_$__cuda_sm3x_div_rn_noftz_f32_slowpath:
[----:B------:R-:W-:Y:S01]  /*0860*/  SHF.R.U32.HI R11, RZ, 0x17, R13 ;  /* 0x00000017ff0b7819 */ /* 0x000fe2000001160d */
[----:B------:R-:W-:Y:S01]  /*0870*/  BSSY.RECONVERGENT B1, `(.L_x_40) ;  /* 0x0000064000017945 */ /* 0x000fe20003800200 */
[----:B------:R-:W-:Y:S02]  /*0880*/  SHF.R.U32.HI R3, RZ, 0x17, R0 ;  /* 0x00000017ff037819 */ /* 0x000fe40000011600 */
[----:B------:R-:W-:Y:S02]  /*0890*/  LOP3.LUT R11, R11, 0xff, RZ, 0xc0, !PT ;  /* 0x000000ff0b0b7812 */ /* 0x000fe400078ec0ff */
[----:B------:R-:W-:Y:S02]  /*08a0*/  LOP3.LUT R12, R3, 0xff, RZ, 0xc0, !PT ;  /* 0x000000ff030c7812 */ /* 0x000fe400078ec0ff */
[----:B------:R-:W-:Y:S01]  /*08b0*/  MOV R14, R0 ;  /* 0x00000000000e7202 */ /* 0x000fe20000000f00 */
[----:B------:R-:W-:Y:S01]  /*08c0*/  VIADD R16, R11, 0xffffffff ;  /* 0xffffffff0b107836 */ /* 0x000fe20000000000 */
[----:B------:R-:W-:-:S04]  /*08d0*/  IADD3 R15, PT, PT, R12, -0x1, RZ ;  /* 0xffffffff0c0f7810 */ /* 0x000fc80007ffe0ff */
[----:B------:R-:W-:-:S04]  /*08e0*/  ISETP.GT.U32.AND P0, PT, R16, 0xfd, PT ;  /* 0x000000fd1000780c */ /* 0x000fc80003f04070 */
[----:B------:R-:W-:-:S13]  /*08f0*/  ISETP.GT.U32.OR P0, PT, R15, 0xfd, P0 ;  /* 0x000000fd0f00780c */ /* 0x000fda0000704470 */
[----:B------:R-:W-:Y:S01]  /*0900*/  @!P0 IMAD.MOV.U32 R9, RZ, RZ, RZ ;  /* 0x000000ffff098224 */ /* 0x000fe200078e00ff */
[----:B------:R-:W-:Y:S06]  /*0910*/  @!P0 BRA `(.L_x_41) ;  /* 0x0000000000608947 */ /* 0x000fec0003800000 */
[----:B------:R-:W-:Y:S02]  /*0920*/  FSETP.GTU.FTZ.AND P0, PT, |R0|, +INF , PT ;  /* 0x7f8000000000780b */ /* 0x000fe40003f1c200 */
[----:B------:R-:W-:Y:S02]  /*0930*/  FSETP.GTU.FTZ.AND P1, PT, |R13|, +INF , PT ;  /* 0x7f8000000d00780b */ /* 0x000fe40003f3c200 */
[----:B------:R-:W-:Y:S02]  /*0940*/  MOV R3, R13 ;  /* 0x0000000d00037202 */ /* 0x000fe40000000f00 */
        /* <DEDUP_REMOVED lines=17> */
[----:B------:R-:W-:Y:S02]  /*0a60*/  @!P0 IMAD.MOV.U32 R9, RZ, RZ, -0x40 ;  /* 0xffffffc0ff098424 */ /* 0x000fe400078e00ff */
[----:B------:R-:W-:Y:S01]  /*0a70*/  @!P0 FFMA R14, R0, 1.84467440737095516160e+19, RZ ;  /* 0x5f800000000e8823 */ /* 0x000fe200000000ff */
[----:B------:R-:W-:Y:S02]  /*0a80*/  @!P1 FFMA R13, R3, 1.84467440737095516160e+19, RZ ;  /* 0x5f800000030d9823 */ /* 0x000fe400000000ff */
[----:B------:R-:W-:-:S07]  /*0a90*/  @!P1 IADD3 R9, PT, PT, R9, 0x40, RZ ;  /* 0x0000004009099810 */ /* 0x000fce0007ffe0ff */
.L_x_41:
[----:B------:R-:W-:Y:S01]  /*0aa0*/  LEA R0, R11, 0xc0800000, 0x17 ;  /* 0xc08000000b007811 */ /* 0x000fe200078eb8ff */
[----:B------:R-:W-:Y:S01]  /*0ab0*/  VIADD R12, R12, 0xffffff81 ;  /* 0xffffff810c0c7836 */ /* 0x000fe20000000000 */
[----:B------:R-:W-:Y:S02]  /*0ac0*/  BSSY.RECONVERGENT B2, `(.L_x_46) ;  /* 0x0000035000027945 */ /* 0x000fe40003800200 */
[----:B------:R-:W-:Y:S01]  /*0ad0*/  IADD3 R13, PT, PT, -R0, R13, RZ ;  /* 0x0000000d000d7210 */ /* 0x000fe20007ffe1ff */
[C---:B------:R-:W-:Y:S01]  /*0ae0*/  IMAD R0, R12.reuse, -0x800000, R14 ;  /* 0xff8000000c007824 */ /* 0x040fe200078e020e */
[----:B------:R-:W-:Y:S02]  /*0af0*/  IADD3 R12, PT, PT, R12, 0x7f, -R11 ;  /* 0x0000007f0c0c7810 */ /* 0x000fe40007ffe80b */
[----:B------:R-:W0:Y:S01]  /*0b00*/  MUFU.RCP R3, R13 ;  /* 0x0000000d00037308 */ /* 0x000e220000001000 */
[----:B------:R-:W-:Y:S01]  /*0b10*/  FADD.FTZ R15, -R13, -RZ ;  /* 0x800000ff0d0f7221 */ /* 0x000fe20000010100 */
[----:B------:R-:W-:-:S03]  /*0b20*/  IADD3 R12, PT, PT, R12, R9, RZ ;  /* 0x000000090c0c7210 */ /* 0x000fc60007ffe0ff */
        /* <DEDUP_REMOVED lines=9> */
[----:B------:R-:W-:-:S05]  /*0bc0*/  IADD3 R11, PT, PT, R3, R12, RZ ;  /* 0x0000000c030b7210 */ /* 0x000fca0007ffe0ff */
[----:B------:R-:W-:-:S05]  /*0bd0*/  VIADD R3, R11, 0xffffffff ;  /* 0xffffffff0b037836 */ /* 0x000fca0000000000 */
        /* <DEDUP_REMOVED lines=10> */
[CCC-:B------:R-:W-:Y:S01]  /*0c80*/  FFMA.RM R12, R16.reuse, R14.reuse, R17.reuse ;  /* 0x0000000e100c7223 */ /* 0x1c0fe20000004011 */
[C---:B------:R-:W-:Y:S02]  /*0c90*/  ISETP.NE.AND P2, PT, R11.reuse, RZ, PT ;  /* 0x000000ff0b00720c */ /* 0x040fe40003f45270 */
[----:B------:R-:W-:Y:S02]  /*0ca0*/  ISETP.NE.AND P1, PT, R11, RZ, PT ;  /* 0x000000ff0b00720c */ /* 0x000fe40003f25270 */
[----:B------:R-:W-:Y:S01]  /*0cb0*/  LOP3.LUT R9, R3, 0x7fffff, RZ, 0xc0, !PT ;  /* 0x007fffff03097812 */ /* 0x000fe200078ec0ff */
[----:B------:R-:W-:Y:S01]  /*0cc0*/  FFMA.RP R3, R16, R14, R17 ;  /* 0x0000000e10037223 */ /* 0x000fe20000008011 */
[----:B------:R-:W-:Y:S02]  /*0cd0*/  IADD3 R14, PT, PT, R11, 0x20, RZ ;  /* 0x000000200b0e7810 */ /* 0x000fe40007ffe0ff */
        /* <DEDUP_REMOVED lines=11> */
[----:B------:R-:W-:-:S05]  /*0d90*/  LOP3.LUT R3, R3, R12, RZ, 0xc0, !PT ;  /* 0x0000000c03037212 */ /* 0x000fca00078ec0ff */
[----:B------:R-:W-:-:S05]  /*0da0*/  IMAD.IADD R3, R14, 0x1, R3 ;  /* 0x000000010e037824 */ /* 0x000fca00078e0203 */
[----:B------:R-:W-:Y:S01]  /*0db0*/  LOP3.LUT R0, R3, R0, RZ, 0xfc, !PT ;  /* 0x0000000003007212 */ /* 0x000fe200078efcff */
[----:B------:R-:W-:Y:S06]  /*0dc0*/  BRA `(.L_x_49) ;  /* 0x0000000000107947 */ /* 0x000fec0003800000 */
.L_x_48:
[----:B------:R-:W-:-:S04]  /*0dd0*/  LOP3.LUT R0, R0, 0x80000000, RZ, 0xc0, !PT ;  /* 0x8000000000007812 */ /* 0x000fc800078ec0ff */
[----:B------:R-:W-:Y:S01]  /*0de0*/  LOP3.LUT R0, R0, 0x7f800000, RZ, 0xfc, !PT ;  /* 0x7f80000000007812 */ /* 0x000fe200078efcff */
[----:B------:R-:W-:Y:S06]  /*0df0*/  BRA `(.L_x_49) ;  /* 0x0000000000047947 */ /* 0x000fec0003800000 */
.L_x_47:
[----:B------:R-:W-:-:S07]  /*0e00*/  LEA R0, R12, R0, 0x17 ;  /* 0x000000000c007211 */ /* 0x000fce00078eb8ff */
.L_x_49:
[----:B------:R-:W-:Y:S05]  /*0e10*/  BSYNC.RECONVERGENT B2 ;  /* 0x0000000000027941 */ /* 0x000fea0003800200 */
.L_x_46:
[----:B------:R-:W-:Y:S05]  /*0e20*/  BRA `(.L_x_50) ;  /* 0x0000000000207947 */ /* 0x000fea0003800000 */
.L_x_45:
[----:B------:R-:W-:-:S04]  /*0e30*/  LOP3.LUT R0, R13, 0x80000000, R14, 0x48, !PT ;  /* 0x800000000d007812 */ /* 0x000fc800078e480e */
[----:B------:R-:W-:Y:S01]  /*0e40*/  LOP3.LUT R0, R0, 0x7f800000, RZ, 0xfc, !PT ;  /* 0x7f80000000007812 */ /* 0x000fe200078efcff */
[----:B------:R-:W-:Y:S06]  /*0e50*/  BRA `(.L_x_50) ;  /* 0x0000000000147947 */ /* 0x000fec0003800000 */
.L_x_44:
[----:B------:R-:W-:Y:S01]  /*0e60*/  LOP3.LUT R0, R13, 0x80000000, R14, 0x48, !PT ;  /* 0x800000000d007812 */ /* 0x000fe200078e480e */
[----:B------:R-:W-:Y:S06]  /*0e70*/  BRA `(.L_x_50) ;  /* 0x00000000000c7947 */ /* 0x000fec0003800000 */
.L_x_43:
[----:B------:R-:W0:Y:S01]  /*0e80*/  MUFU.RSQ R0, -QNAN ;  /* 0xffc0000000007908 */ /* 0x000e220000001400 */
[----:B------:R-:W-:Y:S05]  /*0e90*/  BRA `(.L_x_50) ;  /* 0x0000000000047947 */ /* 0x000fea0003800000 */
.L_x_42:
[----:B------:R-:W-:-:S07]  /*0ea0*/  FADD.FTZ R0, R0, R3 ;  /* 0x0000000300007221 */ /* 0x000fce0000010000 */
.L_x_50:
[----:B------:R-:W-:Y:S05]  /*0eb0*/  BSYNC.RECONVERGENT B1 ;  /* 0x0000000000017941 */ /* 0x000fea0003800200 */
.L_x_40:
[----:B------:R-:W-:-:S04]  /*0ec0*/  HFMA2 R11, -RZ, RZ, 0, 0 ;  /* 0x00000000ff0b7431 */ /* 0x000fc800000001ff */
[----:B0-----:R-:W-:Y:S05]  /*0ed0*/  RET.REL.NODEC R10 `(_Z19glow_extract_kernelPKfPfiif) ;  /* 0xfffffff00a487950 */ /* 0x001fea0003c3ffff */
.L_x_51:
        /* <DEDUP_REMOVED lines=10> */
.L_x_53:


//--------------------- .nv.shared.reserved.0     --------------------------
	.section	.nv.shared.reserved.0,"aw",@nobits
	.weak		__nv_reservedSMEM_offset_0_alias
	.size		__nv_reservedSMEM_offset_0_alias, 0, 64
	.other		__nv_reservedSMEM_offset_0_alias,@"STO_CUDA_RESERVED_SHARED STV_DEFAULT"
__nv_reservedSMEM_offset_0_alias:
	.zero		0
	.zero		64


//--------------------- .nv.constant0._Z17glow_blend_kernelPKfS0_Pfiiffifff --------------------------
	.section	.nv.constant0._Z17glow_blend_kernelPKfS0_Pfiiffifff,"a",@progbits
	.sectionflags	@""
	.align	4
.nv.constant0._Z17glow_blend_kernelPKfS0_Pfiiffifff:
	.zero		952


//--------------------- .nv.constant0._Z16glow_blur_kernelPKfPfiifb --------------------------
	.section	.nv.constant0._Z16glow_blur_kernelPKfPfiifb,"a",@progbits
	.sectionflags	@""
	.align	4
.nv.constant0._Z16glow_blur_kernelPKfPfiifb:
	.zero		925


//--------------------- .nv.constant0._Z19glow_extract_kernelPKfPfiif --------------------------
	.section	.nv.constant0._Z19glow_extract_kernelPKfPfiif,"a",@progbits
	.sectionflags	@""
	.align	4
.nv.constant0._Z19glow_extract_kernelPKfPfiif:
	.zero		924


//--------------------- SYMBOLS --------------------------

	.type		.nv.reservedSmem.offset0,@object
	.size		.nv.reservedSmem.offset0,0x4
